//
// Generated by NVIDIA NVVM Compiler
//
// Compiler Build ID: CL-36424714
// Cuda compilation tools, release 13.0, V13.0.88
// Based on NVVM 20.0.0
//

.version 9.0
.target sm_100
.address_size 64

	// .globl	_Z18sgemm_vec4_128x128PfS_S_i
// _ZZ18sgemm_vec4_128x128PfS_S_iE2As has been demoted
// _ZZ18sgemm_vec4_128x128PfS_S_iE2Bs has been demoted

.visible .entry _Z18sgemm_vec4_128x128PfS_S_i(
	.param .u64 .ptr .align 1 _Z18sgemm_vec4_128x128PfS_S_i_param_0,
	.param .u64 .ptr .align 1 _Z18sgemm_vec4_128x128PfS_S_i_param_1,
	.param .u64 .ptr .align 1 _Z18sgemm_vec4_128x128PfS_S_i_param_2,
	.param .u32 _Z18sgemm_vec4_128x128PfS_S_i_param_3
)
.maxntid 256
{
	.reg .pred 	%p<2>;
	.reg .b32 	%r<94>;
	.reg .b32 	%f<1458>;
	.reg .b64 	%rd<43>;
	// demoted variable
	.shared .align 4 .b8 _ZZ18sgemm_vec4_128x128PfS_S_iE2As[8192];
	// demoted variable
	.shared .align 4 .b8 _ZZ18sgemm_vec4_128x128PfS_S_iE2Bs[8192];
	ld.param.u64 	%rd8, [_Z18sgemm_vec4_128x128PfS_S_i_param_0];
	ld.param.u64 	%rd9, [_Z18sgemm_vec4_128x128PfS_S_i_param_1];
	cvta.to.global.u64 	%rd10, %rd9;
	cvta.to.global.u64 	%rd11, %rd8;
	mov.u32 	%r11, %ctaid.x;
	mov.u32 	%r12, %ctaid.y;
	mov.u32 	%r13, %tid.x;
	shr.u32 	%r14, %r13, 1;
	shl.b32 	%r15, %r13, 2;
	and.b32  	%r16, %r15, 4;
	shr.u32 	%r17, %r13, 5;
	and.b32  	%r18, %r15, 124;
	shl.b32 	%r19, %r12, 20;
	shl.b32 	%r20, %r14, 13;
	or.b32  	%r21, %r19, %r20;
	cvt.s64.s32 	%rd12, %r21;
	cvt.u64.u32 	%rd13, %r16;
	or.b64  	%rd14, %rd12, %rd13;
	shl.b64 	%rd15, %rd14, 2;
	add.s64 	%rd16, %rd11, %rd15;
	shl.b32 	%r22, %r17, 13;
	shl.b32 	%r23, %r11, 7;
	or.b32  	%r24, %r23, %r18;
	add.s32 	%r25, %r22, %r24;
	mul.wide.u32 	%rd17, %r25, 4;
	add.s64 	%rd18, %rd10, %rd17;
	ld.global.nc.v4.f32 	{%f178, %f179, %f180, %f181}, [%rd16];
	ld.global.nc.v4.f32 	{%f182, %f183, %f184, %f185}, [%rd18];
	shl.b32 	%r26, %r13, 11;
	and.b32  	%r27, %r26, 2048;
	mov.u32 	%r28, _ZZ18sgemm_vec4_128x128PfS_S_iE2As;
	add.s32 	%r29, %r28, %r27;
	shl.b32 	%r30, %r14, 2;
	add.s32 	%r31, %r29, %r30;
	st.shared.f32 	[%r31], %f178;
	st.shared.f32 	[%r31+512], %f179;
	st.shared.f32 	[%r31+1024], %f180;
	st.shared.f32 	[%r31+1536], %f181;
	shl.b32 	%r32, %r17, 9;
	mov.u32 	%r33, _ZZ18sgemm_vec4_128x128PfS_S_iE2Bs;
	add.s32 	%r34, %r33, %r32;
	shl.b32 	%r35, %r13, 4;
	and.b32  	%r36, %r35, 496;
	add.s32 	%r37, %r34, %r36;
	st.shared.v4.f32 	[%r37], {%f182, %f183, %f184, %f185};
	bar.sync 	0;
	and.b32  	%r38, %r30, 480;
	add.s32 	%r39, %r28, %r38;
	ld.shared.v4.f32 	{%f1449, %f1448, %f1447, %f1446}, [%r39];
	ld.shared.v4.f32 	{%f1445, %f1444, %f1443, %f1442}, [%r39+16];
	shl.b32 	%r40, %r13, 5;
	and.b32  	%r41, %r40, 480;
	add.s32 	%r42, %r33, %r41;
	ld.shared.v4.f32 	{%f1457, %f1456, %f1455, %f1454}, [%r42];
	ld.shared.v4.f32 	{%f1453, %f1452, %f1451, %f1450}, [%r42+16];
	and.b32  	%r43, %r13, 1;
	mul.wide.u32 	%rd19, %r43, 16;
	mul.wide.s32 	%rd20, %r21, 4;
	or.b64  	%rd21, %rd19, %rd20;
	add.s64 	%rd22, %rd21, %rd11;
	add.s64 	%rd42, %rd22, 32;
	add.s64 	%rd41, %rd18, 262144;
	mov.b32 	%r92, 1;
	mov.f32 	%f1378, 0f00000000;
	mov.b32 	%r91, 0;
	mov.f32 	%f1379, %f1378;
	mov.f32 	%f1380, %f1378;
	mov.f32 	%f1381, %f1378;
	mov.f32 	%f1382, %f1378;
	mov.f32 	%f1383, %f1378;
	mov.f32 	%f1384, %f1378;
	mov.f32 	%f1385, %f1378;
	mov.f32 	%f1386, %f1378;
	mov.f32 	%f1387, %f1378;
	mov.f32 	%f1388, %f1378;
	mov.f32 	%f1389, %f1378;
	mov.f32 	%f1390, %f1378;
	mov.f32 	%f1391, %f1378;
	mov.f32 	%f1392, %f1378;
	mov.f32 	%f1393, %f1378;
	mov.f32 	%f1394, %f1378;
	mov.f32 	%f1395, %f1378;
	mov.f32 	%f1396, %f1378;
	mov.f32 	%f1397, %f1378;
	mov.f32 	%f1398, %f1378;
	mov.f32 	%f1399, %f1378;
	mov.f32 	%f1400, %f1378;
	mov.f32 	%f1401, %f1378;
	mov.f32 	%f1402, %f1378;
	mov.f32 	%f1403, %f1378;
	mov.f32 	%f1404, %f1378;
	mov.f32 	%f1405, %f1378;
	mov.f32 	%f1406, %f1378;
	mov.f32 	%f1407, %f1378;
	mov.f32 	%f1408, %f1378;
	mov.f32 	%f1409, %f1378;
	mov.f32 	%f1410, %f1378;
	mov.f32 	%f1411, %f1378;
	mov.f32 	%f1412, %f1378;
	mov.f32 	%f1413, %f1378;
	mov.f32 	%f1414, %f1378;
	mov.f32 	%f1415, %f1378;
	mov.f32 	%f1416, %f1378;
	mov.f32 	%f1417, %f1378;
	mov.f32 	%f1418, %f1378;
	mov.f32 	%f1419, %f1378;
	mov.f32 	%f1420, %f1378;
	mov.f32 	%f1421, %f1378;
	mov.f32 	%f1422, %f1378;
	mov.f32 	%f1423, %f1378;
	mov.f32 	%f1424, %f1378;
	mov.f32 	%f1425, %f1378;
	mov.f32 	%f1426, %f1378;
	mov.f32 	%f1427, %f1378;
	mov.f32 	%f1428, %f1378;
	mov.f32 	%f1429, %f1378;
	mov.f32 	%f1430, %f1378;
	mov.f32 	%f1431, %f1378;
	mov.f32 	%f1432, %f1378;
	mov.f32 	%f1433, %f1378;
	mov.f32 	%f1434, %f1378;
	mov.f32 	%f1435, %f1378;
	mov.f32 	%f1436, %f1378;
	mov.f32 	%f1437, %f1378;
	mov.f32 	%f1438, %f1378;
	mov.f32 	%f1439, %f1378;
	mov.f32 	%f1440, %f1378;
	mov.f32 	%f1441, %f1378;
	mov.u32 	%r93, %r91;
$L__BB0_1:
	ld.global.nc.v4.f32 	{%f186, %f187, %f188, %f189}, [%rd42];
	ld.global.nc.v4.f32 	{%f190, %f191, %f192, %f193}, [%rd41];
	shl.b32 	%r44, %r93, 12;
	mov.u32 	%r45, _ZZ18sgemm_vec4_128x128PfS_S_iE2As;
	add.s32 	%r46, %r45, %r44;
	mov.u32 	%r47, _ZZ18sgemm_vec4_128x128PfS_S_iE2Bs;
	add.s32 	%r48, %r47, %r44;
	fma.rn.f32 	%f194, %f1449, %f1457, %f1441;
	fma.rn.f32 	%f195, %f1449, %f1456, %f1440;
	fma.rn.f32 	%f196, %f1449, %f1455, %f1439;
	fma.rn.f32 	%f197, %f1449, %f1454, %f1438;
	fma.rn.f32 	%f198, %f1449, %f1453, %f1437;
	fma.rn.f32 	%f199, %f1449, %f1452, %f1436;
	fma.rn.f32 	%f200, %f1449, %f1451, %f1435;
	fma.rn.f32 	%f201, %f1449, %f1450, %f1434;
	fma.rn.f32 	%f202, %f1448, %f1457, %f1433;
	fma.rn.f32 	%f203, %f1448, %f1456, %f1432;
	fma.rn.f32 	%f204, %f1448, %f1455, %f1431;
	fma.rn.f32 	%f205, %f1448, %f1454, %f1430;
	fma.rn.f32 	%f206, %f1448, %f1453, %f1429;
	fma.rn.f32 	%f207, %f1448, %f1452, %f1428;
	fma.rn.f32 	%f208, %f1448, %f1451, %f1427;
	fma.rn.f32 	%f209, %f1448, %f1450, %f1426;
	fma.rn.f32 	%f210, %f1447, %f1457, %f1425;
	fma.rn.f32 	%f211, %f1447, %f1456, %f1424;
	fma.rn.f32 	%f212, %f1447, %f1455, %f1423;
	fma.rn.f32 	%f213, %f1447, %f1454, %f1422;
	fma.rn.f32 	%f214, %f1447, %f1453, %f1421;
	fma.rn.f32 	%f215, %f1447, %f1452, %f1420;
	fma.rn.f32 	%f216, %f1447, %f1451, %f1419;
	fma.rn.f32 	%f217, %f1447, %f1450, %f1418;
	fma.rn.f32 	%f218, %f1446, %f1457, %f1417;
	fma.rn.f32 	%f219, %f1446, %f1456, %f1416;
	fma.rn.f32 	%f220, %f1446, %f1455, %f1415;
	fma.rn.f32 	%f221, %f1446, %f1454, %f1414;
	fma.rn.f32 	%f222, %f1446, %f1453, %f1413;
	fma.rn.f32 	%f223, %f1446, %f1452, %f1412;
	fma.rn.f32 	%f224, %f1446, %f1451, %f1411;
	fma.rn.f32 	%f225, %f1446, %f1450, %f1410;
	fma.rn.f32 	%f226, %f1445, %f1457, %f1409;
	fma.rn.f32 	%f227, %f1445, %f1456, %f1408;
	fma.rn.f32 	%f228, %f1445, %f1455, %f1407;
	fma.rn.f32 	%f229, %f1445, %f1454, %f1406;
	fma.rn.f32 	%f230, %f1445, %f1453, %f1405;
	fma.rn.f32 	%f231, %f1445, %f1452, %f1404;
	fma.rn.f32 	%f232, %f1445, %f1451, %f1403;
	fma.rn.f32 	%f233, %f1445, %f1450, %f1402;
	fma.rn.f32 	%f234, %f1444, %f1457, %f1401;
	fma.rn.f32 	%f235, %f1444, %f1456, %f1400;
	fma.rn.f32 	%f236, %f1444, %f1455, %f1399;
	fma.rn.f32 	%f237, %f1444, %f1454, %f1398;
	fma.rn.f32 	%f238, %f1444, %f1453, %f1397;
	fma.rn.f32 	%f239, %f1444, %f1452, %f1396;
	fma.rn.f32 	%f240, %f1444, %f1451, %f1395;
	fma.rn.f32 	%f241, %f1444, %f1450, %f1394;
	fma.rn.f32 	%f242, %f1443, %f1457, %f1393;
	fma.rn.f32 	%f243, %f1443, %f1456, %f1392;
	fma.rn.f32 	%f244, %f1443, %f1455, %f1391;
	fma.rn.f32 	%f245, %f1443, %f1454, %f1390;
	fma.rn.f32 	%f246, %f1443, %f1453, %f1389;
	fma.rn.f32 	%f247, %f1443, %f1452, %f1388;
	fma.rn.f32 	%f248, %f1443, %f1451, %f1387;
	fma.rn.f32 	%f249, %f1443, %f1450, %f1386;
	fma.rn.f32 	%f250, %f1442, %f1457, %f1385;
	fma.rn.f32 	%f251, %f1442, %f1456, %f1384;
	fma.rn.f32 	%f252, %f1442, %f1455, %f1383;
	fma.rn.f32 	%f253, %f1442, %f1454, %f1382;
	fma.rn.f32 	%f254, %f1442, %f1453, %f1381;
	fma.rn.f32 	%f255, %f1442, %f1452, %f1380;
	fma.rn.f32 	%f256, %f1442, %f1451, %f1379;
	fma.rn.f32 	%f257, %f1442, %f1450, %f1378;
	mov.u32 	%r49, %tid.x;
	shl.b32 	%r50, %r49, 1;
	and.b32  	%r51, %r50, 480;
	add.s32 	%r52, %r46, %r51;
	ld.shared.v4.f32 	{%f258, %f259, %f260, %f261}, [%r52+512];
	ld.shared.v4.f32 	{%f262, %f263, %f264, %f265}, [%r52+528];
	shl.b32 	%r53, %r49, 5;
	and.b32  	%r54, %r53, 480;
	add.s32 	%r55, %r48, %r54;
	ld.shared.v4.f32 	{%f266, %f267, %f268, %f269}, [%r55+512];
	ld.shared.v4.f32 	{%f270, %f271, %f272, %f273}, [%r55+528];
	fma.rn.f32 	%f274, %f258, %f266, %f194;
	fma.rn.f32 	%f275, %f258, %f267, %f195;
	fma.rn.f32 	%f276, %f258, %f268, %f196;
	fma.rn.f32 	%f277, %f258, %f269, %f197;
	fma.rn.f32 	%f278, %f258, %f270, %f198;
	fma.rn.f32 	%f279, %f258, %f271, %f199;
	fma.rn.f32 	%f280, %f258, %f272, %f200;
	fma.rn.f32 	%f281, %f258, %f273, %f201;
	fma.rn.f32 	%f282, %f259, %f266, %f202;
	fma.rn.f32 	%f283, %f259, %f267, %f203;
	fma.rn.f32 	%f284, %f259, %f268, %f204;
	fma.rn.f32 	%f285, %f259, %f269, %f205;
	fma.rn.f32 	%f286, %f259, %f270, %f206;
	fma.rn.f32 	%f287, %f259, %f271, %f207;
	fma.rn.f32 	%f288, %f259, %f272, %f208;
	fma.rn.f32 	%f289, %f259, %f273, %f209;
	fma.rn.f32 	%f290, %f260, %f266, %f210;
	fma.rn.f32 	%f291, %f260, %f267, %f211;
	fma.rn.f32 	%f292, %f260, %f268, %f212;
	fma.rn.f32 	%f293, %f260, %f269, %f213;
	fma.rn.f32 	%f294, %f260, %f270, %f214;
	fma.rn.f32 	%f295, %f260, %f271, %f215;
	fma.rn.f32 	%f296, %f260, %f272, %f216;
	fma.rn.f32 	%f297, %f260, %f273, %f217;
	fma.rn.f32 	%f298, %f261, %f266, %f218;
	fma.rn.f32 	%f299, %f261, %f267, %f219;
	fma.rn.f32 	%f300, %f261, %f268, %f220;
	fma.rn.f32 	%f301, %f261, %f269, %f221;
	fma.rn.f32 	%f302, %f261, %f270, %f222;
	fma.rn.f32 	%f303, %f261, %f271, %f223;
	fma.rn.f32 	%f304, %f261, %f272, %f224;
	fma.rn.f32 	%f305, %f261, %f273, %f225;
	fma.rn.f32 	%f306, %f262, %f266, %f226;
	fma.rn.f32 	%f307, %f262, %f267, %f227;
	fma.rn.f32 	%f308, %f262, %f268, %f228;
	fma.rn.f32 	%f309, %f262, %f269, %f229;
	fma.rn.f32 	%f310, %f262, %f270, %f230;
	fma.rn.f32 	%f311, %f262, %f271, %f231;
	fma.rn.f32 	%f312, %f262, %f272, %f232;
	fma.rn.f32 	%f313, %f262, %f273, %f233;
	fma.rn.f32 	%f314, %f263, %f266, %f234;
	fma.rn.f32 	%f315, %f263, %f267, %f235;
	fma.rn.f32 	%f316, %f263, %f268, %f236;
	fma.rn.f32 	%f317, %f263, %f269, %f237;
	fma.rn.f32 	%f318, %f263, %f270, %f238;
	fma.rn.f32 	%f319, %f263, %f271, %f239;
	fma.rn.f32 	%f320, %f263, %f272, %f240;
	fma.rn.f32 	%f321, %f263, %f273, %f241;
	fma.rn.f32 	%f322, %f264, %f266, %f242;
	fma.rn.f32 	%f323, %f264, %f267, %f243;
	fma.rn.f32 	%f324, %f264, %f268, %f244;
	fma.rn.f32 	%f325, %f264, %f269, %f245;
	fma.rn.f32 	%f326, %f264, %f270, %f246;
	fma.rn.f32 	%f327, %f264, %f271, %f247;
	fma.rn.f32 	%f328, %f264, %f272, %f248;
	fma.rn.f32 	%f329, %f264, %f273, %f249;
	fma.rn.f32 	%f330, %f265, %f266, %f250;
	fma.rn.f32 	%f331, %f265, %f267, %f251;
	fma.rn.f32 	%f332, %f265, %f268, %f252;
	fma.rn.f32 	%f333, %f265, %f269, %f253;
	fma.rn.f32 	%f334, %f265, %f270, %f254;
	fma.rn.f32 	%f335, %f265, %f271, %f255;
	fma.rn.f32 	%f336, %f265, %f272, %f256;
	fma.rn.f32 	%f337, %f265, %f273, %f257;
	ld.shared.v4.f32 	{%f338, %f339, %f340, %f341}, [%r52+1024];
	ld.shared.v4.f32 	{%f342, %f343, %f344, %f345}, [%r52+1040];
	ld.shared.v4.f32 	{%f346, %f347, %f348, %f349}, [%r55+1024];
	ld.shared.v4.f32 	{%f350, %f351, %f352, %f353}, [%r55+1040];
	fma.rn.f32 	%f354, %f338, %f346, %f274;
	fma.rn.f32 	%f355, %f338, %f347, %f275;
	fma.rn.f32 	%f356, %f338, %f348, %f276;
	fma.rn.f32 	%f357, %f338, %f349, %f277;
	fma.rn.f32 	%f358, %f338, %f350, %f278;
	fma.rn.f32 	%f359, %f338, %f351, %f279;
	fma.rn.f32 	%f360, %f338, %f352, %f280;
	fma.rn.f32 	%f361, %f338, %f353, %f281;
	fma.rn.f32 	%f362, %f339, %f346, %f282;
	fma.rn.f32 	%f363, %f339, %f347, %f283;
	fma.rn.f32 	%f364, %f339, %f348, %f284;
	fma.rn.f32 	%f365, %f339, %f349, %f285;
	fma.rn.f32 	%f366, %f339, %f350, %f286;
	fma.rn.f32 	%f367, %f339, %f351, %f287;
	fma.rn.f32 	%f368, %f339, %f352, %f288;
	fma.rn.f32 	%f369, %f339, %f353, %f289;
	fma.rn.f32 	%f370, %f340, %f346, %f290;
	fma.rn.f32 	%f371, %f340, %f347, %f291;
	fma.rn.f32 	%f372, %f340, %f348, %f292;
	fma.rn.f32 	%f373, %f340, %f349, %f293;
	fma.rn.f32 	%f374, %f340, %f350, %f294;
	fma.rn.f32 	%f375, %f340, %f351, %f295;
	fma.rn.f32 	%f376, %f340, %f352, %f296;
	fma.rn.f32 	%f377, %f340, %f353, %f297;
	fma.rn.f32 	%f378, %f341, %f346, %f298;
	fma.rn.f32 	%f379, %f341, %f347, %f299;
	fma.rn.f32 	%f380, %f341, %f348, %f300;
	fma.rn.f32 	%f381, %f341, %f349, %f301;
	fma.rn.f32 	%f382, %f341, %f350, %f302;
	fma.rn.f32 	%f383, %f341, %f351, %f303;
	fma.rn.f32 	%f384, %f341, %f352, %f304;
	fma.rn.f32 	%f385, %f341, %f353, %f305;
	fma.rn.f32 	%f386, %f342, %f346, %f306;
	fma.rn.f32 	%f387, %f342, %f347, %f307;
	fma.rn.f32 	%f388, %f342, %f348, %f308;
	fma.rn.f32 	%f389, %f342, %f349, %f309;
	fma.rn.f32 	%f390, %f342, %f350, %f310;
	fma.rn.f32 	%f391, %f342, %f351, %f311;
	fma.rn.f32 	%f392, %f342, %f352, %f312;
	fma.rn.f32 	%f393, %f342, %f353, %f313;
	fma.rn.f32 	%f394, %f343, %f346, %f314;
	fma.rn.f32 	%f395, %f343, %f347, %f315;
	fma.rn.f32 	%f396, %f343, %f348, %f316;
	fma.rn.f32 	%f397, %f343, %f349, %f317;
	fma.rn.f32 	%f398, %f343, %f350, %f318;
	fma.rn.f32 	%f399, %f343, %f351, %f319;
	fma.rn.f32 	%f400, %f343, %f352, %f320;
	fma.rn.f32 	%f401, %f343, %f353, %f321;
	fma.rn.f32 	%f402, %f344, %f346, %f322;
	fma.rn.f32 	%f403, %f344, %f347, %f323;
	fma.rn.f32 	%f404, %f344, %f348, %f324;
	fma.rn.f32 	%f405, %f344, %f349, %f325;
	fma.rn.f32 	%f406, %f344, %f350, %f326;
	fma.rn.f32 	%f407, %f344, %f351, %f327;
	fma.rn.f32 	%f408, %f344, %f352, %f328;
	fma.rn.f32 	%f409, %f344, %f353, %f329;
	fma.rn.f32 	%f410, %f345, %f346, %f330;
	fma.rn.f32 	%f411, %f345, %f347, %f331;
	fma.rn.f32 	%f412, %f345, %f348, %f332;
	fma.rn.f32 	%f413, %f345, %f349, %f333;
	fma.rn.f32 	%f414, %f345, %f350, %f334;
	fma.rn.f32 	%f415, %f345, %f351, %f335;
	fma.rn.f32 	%f416, %f345, %f352, %f336;
	fma.rn.f32 	%f417, %f345, %f353, %f337;
	ld.shared.v4.f32 	{%f418, %f419, %f420, %f421}, [%r52+1536];
	ld.shared.v4.f32 	{%f422, %f423, %f424, %f425}, [%r52+1552];
	ld.shared.v4.f32 	{%f426, %f427, %f428, %f429}, [%r55+1536];
	ld.shared.v4.f32 	{%f430, %f431, %f432, %f433}, [%r55+1552];
	fma.rn.f32 	%f434, %f418, %f426, %f354;
	fma.rn.f32 	%f435, %f418, %f427, %f355;
	fma.rn.f32 	%f436, %f418, %f428, %f356;
	fma.rn.f32 	%f437, %f418, %f429, %f357;
	fma.rn.f32 	%f438, %f418, %f430, %f358;
	fma.rn.f32 	%f439, %f418, %f431, %f359;
	fma.rn.f32 	%f440, %f418, %f432, %f360;
	fma.rn.f32 	%f441, %f418, %f433, %f361;
	fma.rn.f32 	%f442, %f419, %f426, %f362;
	fma.rn.f32 	%f443, %f419, %f427, %f363;
	fma.rn.f32 	%f444, %f419, %f428, %f364;
	fma.rn.f32 	%f445, %f419, %f429, %f365;
	fma.rn.f32 	%f446, %f419, %f430, %f366;
	fma.rn.f32 	%f447, %f419, %f431, %f367;
	fma.rn.f32 	%f448, %f419, %f432, %f368;
	fma.rn.f32 	%f449, %f419, %f433, %f369;
	fma.rn.f32 	%f450, %f420, %f426, %f370;
	fma.rn.f32 	%f451, %f420, %f427, %f371;
	fma.rn.f32 	%f452, %f420, %f428, %f372;
	fma.rn.f32 	%f453, %f420, %f429, %f373;
	fma.rn.f32 	%f454, %f420, %f430, %f374;
	fma.rn.f32 	%f455, %f420, %f431, %f375;
	fma.rn.f32 	%f456, %f420, %f432, %f376;
	fma.rn.f32 	%f457, %f420, %f433, %f377;
	fma.rn.f32 	%f458, %f421, %f426, %f378;
	fma.rn.f32 	%f459, %f421, %f427, %f379;
	fma.rn.f32 	%f460, %f421, %f428, %f380;
	fma.rn.f32 	%f461, %f421, %f429, %f381;
	fma.rn.f32 	%f462, %f421, %f430, %f382;
	fma.rn.f32 	%f463, %f421, %f431, %f383;
	fma.rn.f32 	%f464, %f421, %f432, %f384;
	fma.rn.f32 	%f465, %f421, %f433, %f385;
	fma.rn.f32 	%f466, %f422, %f426, %f386;
	fma.rn.f32 	%f467, %f422, %f427, %f387;
	fma.rn.f32 	%f468, %f422, %f428, %f388;
	fma.rn.f32 	%f469, %f422, %f429, %f389;
	fma.rn.f32 	%f470, %f422, %f430, %f390;
	fma.rn.f32 	%f471, %f422, %f431, %f391;
	fma.rn.f32 	%f472, %f422, %f432, %f392;
	fma.rn.f32 	%f473, %f422, %f433, %f393;
	fma.rn.f32 	%f474, %f423, %f426, %f394;
	fma.rn.f32 	%f475, %f423, %f427, %f395;
	fma.rn.f32 	%f476, %f423, %f428, %f396;
	fma.rn.f32 	%f477, %f423, %f429, %f397;
	fma.rn.f32 	%f478, %f423, %f430, %f398;
	fma.rn.f32 	%f479, %f423, %f431, %f399;
	fma.rn.f32 	%f480, %f423, %f432, %f400;
	fma.rn.f32 	%f481, %f423, %f433, %f401;
	fma.rn.f32 	%f482, %f424, %f426, %f402;
	fma.rn.f32 	%f483, %f424, %f427, %f403;
	fma.rn.f32 	%f484, %f424, %f428, %f404;
	fma.rn.f32 	%f485, %f424, %f429, %f405;
	fma.rn.f32 	%f486, %f424, %f430, %f406;
	fma.rn.f32 	%f487, %f424, %f431, %f407;
	fma.rn.f32 	%f488, %f424, %f432, %f408;
	fma.rn.f32 	%f489, %f424, %f433, %f409;
	fma.rn.f32 	%f490, %f425, %f426, %f410;
	fma.rn.f32 	%f491, %f425, %f427, %f411;
	fma.rn.f32 	%f492, %f425, %f428, %f412;
	fma.rn.f32 	%f493, %f425, %f429, %f413;
	fma.rn.f32 	%f494, %f425, %f430, %f414;
	fma.rn.f32 	%f495, %f425, %f431, %f415;
	fma.rn.f32 	%f496, %f425, %f432, %f416;
	fma.rn.f32 	%f497, %f425, %f433, %f417;
	ld.shared.v4.f32 	{%f498, %f499, %f500, %f501}, [%r52+2048];
	ld.shared.v4.f32 	{%f502, %f503, %f504, %f505}, [%r52+2064];
	ld.shared.v4.f32 	{%f506, %f507, %f508, %f509}, [%r55+2048];
	ld.shared.v4.f32 	{%f510, %f511, %f512, %f513}, [%r55+2064];
	fma.rn.f32 	%f514, %f498, %f506, %f434;
	fma.rn.f32 	%f515, %f498, %f507, %f435;
	fma.rn.f32 	%f516, %f498, %f508, %f436;
	fma.rn.f32 	%f517, %f498, %f509, %f437;
	fma.rn.f32 	%f518, %f498, %f510, %f438;
	fma.rn.f32 	%f519, %f498, %f511, %f439;
	fma.rn.f32 	%f520, %f498, %f512, %f440;
	fma.rn.f32 	%f521, %f498, %f513, %f441;
	fma.rn.f32 	%f522, %f499, %f506, %f442;
	fma.rn.f32 	%f523, %f499, %f507, %f443;
	fma.rn.f32 	%f524, %f499, %f508, %f444;
	fma.rn.f32 	%f525, %f499, %f509, %f445;
	fma.rn.f32 	%f526, %f499, %f510, %f446;
	fma.rn.f32 	%f527, %f499, %f511, %f447;
	fma.rn.f32 	%f528, %f499, %f512, %f448;
	fma.rn.f32 	%f529, %f499, %f513, %f449;
	fma.rn.f32 	%f530, %f500, %f506, %f450;
	fma.rn.f32 	%f531, %f500, %f507, %f451;
	fma.rn.f32 	%f532, %f500, %f508, %f452;
	fma.rn.f32 	%f533, %f500, %f509, %f453;
	fma.rn.f32 	%f534, %f500, %f510, %f454;
	fma.rn.f32 	%f535, %f500, %f511, %f455;
	fma.rn.f32 	%f536, %f500, %f512, %f456;
	fma.rn.f32 	%f537, %f500, %f513, %f457;
	fma.rn.f32 	%f538, %f501, %f506, %f458;
	fma.rn.f32 	%f539, %f501, %f507, %f459;
	fma.rn.f32 	%f540, %f501, %f508, %f460;
	fma.rn.f32 	%f541, %f501, %f509, %f461;
	fma.rn.f32 	%f542, %f501, %f510, %f462;
	fma.rn.f32 	%f543, %f501, %f511, %f463;
	fma.rn.f32 	%f544, %f501, %f512, %f464;
	fma.rn.f32 	%f545, %f501, %f513, %f465;
	fma.rn.f32 	%f546, %f502, %f506, %f466;
	fma.rn.f32 	%f547, %f502, %f507, %f467;
	fma.rn.f32 	%f548, %f502, %f508, %f468;
	fma.rn.f32 	%f549, %f502, %f509, %f469;
	fma.rn.f32 	%f550, %f502, %f510, %f470;
	fma.rn.f32 	%f551, %f502, %f511, %f471;
	fma.rn.f32 	%f552, %f502, %f512, %f472;
	fma.rn.f32 	%f553, %f502, %f513, %f473;
	fma.rn.f32 	%f554, %f503, %f506, %f474;
	fma.rn.f32 	%f555, %f503, %f507, %f475;
	fma.rn.f32 	%f556, %f503, %f508, %f476;
	fma.rn.f32 	%f557, %f503, %f509, %f477;
	fma.rn.f32 	%f558, %f503, %f510, %f478;
	fma.rn.f32 	%f559, %f503, %f511, %f479;
	fma.rn.f32 	%f560, %f503, %f512, %f480;
	fma.rn.f32 	%f561, %f503, %f513, %f481;
	fma.rn.f32 	%f562, %f504, %f506, %f482;
	fma.rn.f32 	%f563, %f504, %f507, %f483;
	fma.rn.f32 	%f564, %f504, %f508, %f484;
	fma.rn.f32 	%f565, %f504, %f509, %f485;
	fma.rn.f32 	%f566, %f504, %f510, %f486;
	fma.rn.f32 	%f567, %f504, %f511, %f487;
	fma.rn.f32 	%f568, %f504, %f512, %f488;
	fma.rn.f32 	%f569, %f504, %f513, %f489;
	fma.rn.f32 	%f570, %f505, %f506, %f490;
	fma.rn.f32 	%f571, %f505, %f507, %f491;
	fma.rn.f32 	%f572, %f505, %f508, %f492;
	fma.rn.f32 	%f573, %f505, %f509, %f493;
	fma.rn.f32 	%f574, %f505, %f510, %f494;
	fma.rn.f32 	%f575, %f505, %f511, %f495;
	fma.rn.f32 	%f576, %f505, %f512, %f496;
	fma.rn.f32 	%f577, %f505, %f513, %f497;
	ld.shared.v4.f32 	{%f578, %f579, %f580, %f581}, [%r52+2560];
	ld.shared.v4.f32 	{%f582, %f583, %f584, %f585}, [%r52+2576];
	ld.shared.v4.f32 	{%f586, %f587, %f588, %f589}, [%r55+2560];
	ld.shared.v4.f32 	{%f590, %f591, %f592, %f593}, [%r55+2576];
	fma.rn.f32 	%f594, %f578, %f586, %f514;
	fma.rn.f32 	%f595, %f578, %f587, %f515;
	fma.rn.f32 	%f596, %f578, %f588, %f516;
	fma.rn.f32 	%f597, %f578, %f589, %f517;
	fma.rn.f32 	%f598, %f578, %f590, %f518;
	fma.rn.f32 	%f599, %f578, %f591, %f519;
	fma.rn.f32 	%f600, %f578, %f592, %f520;
	fma.rn.f32 	%f601, %f578, %f593, %f521;
	fma.rn.f32 	%f602, %f579, %f586, %f522;
	fma.rn.f32 	%f603, %f579, %f587, %f523;
	fma.rn.f32 	%f604, %f579, %f588, %f524;
	fma.rn.f32 	%f605, %f579, %f589, %f525;
	fma.rn.f32 	%f606, %f579, %f590, %f526;
	fma.rn.f32 	%f607, %f579, %f591, %f527;
	fma.rn.f32 	%f608, %f579, %f592, %f528;
	fma.rn.f32 	%f609, %f579, %f593, %f529;
	fma.rn.f32 	%f610, %f580, %f586, %f530;
	fma.rn.f32 	%f611, %f580, %f587, %f531;
	fma.rn.f32 	%f612, %f580, %f588, %f532;
	fma.rn.f32 	%f613, %f580, %f589, %f533;
	fma.rn.f32 	%f614, %f580, %f590, %f534;
	fma.rn.f32 	%f615, %f580, %f591, %f535;
	fma.rn.f32 	%f616, %f580, %f592, %f536;
	fma.rn.f32 	%f617, %f580, %f593, %f537;
	fma.rn.f32 	%f618, %f581, %f586, %f538;
	fma.rn.f32 	%f619, %f581, %f587, %f539;
	fma.rn.f32 	%f620, %f581, %f588, %f540;
	fma.rn.f32 	%f621, %f581, %f589, %f541;
	fma.rn.f32 	%f622, %f581, %f590, %f542;
	fma.rn.f32 	%f623, %f581, %f591, %f543;
	fma.rn.f32 	%f624, %f581, %f592, %f544;
	fma.rn.f32 	%f625, %f581, %f593, %f545;
	fma.rn.f32 	%f626, %f582, %f586, %f546;
	fma.rn.f32 	%f627, %f582, %f587, %f547;
	fma.rn.f32 	%f628, %f582, %f588, %f548;
	fma.rn.f32 	%f629, %f582, %f589, %f549;
	fma.rn.f32 	%f630, %f582, %f590, %f550;
	fma.rn.f32 	%f631, %f582, %f591, %f551;
	fma.rn.f32 	%f632, %f582, %f592, %f552;
	fma.rn.f32 	%f633, %f582, %f593, %f553;
	fma.rn.f32 	%f634, %f583, %f586, %f554;
	fma.rn.f32 	%f635, %f583, %f587, %f555;
	fma.rn.f32 	%f636, %f583, %f588, %f556;
	fma.rn.f32 	%f637, %f583, %f589, %f557;
	fma.rn.f32 	%f638, %f583, %f590, %f558;
	fma.rn.f32 	%f639, %f583, %f591, %f559;
	fma.rn.f32 	%f640, %f583, %f592, %f560;
	fma.rn.f32 	%f641, %f583, %f593, %f561;
	fma.rn.f32 	%f642, %f584, %f586, %f562;
	fma.rn.f32 	%f643, %f584, %f587, %f563;
	fma.rn.f32 	%f644, %f584, %f588, %f564;
	fma.rn.f32 	%f645, %f584, %f589, %f565;
	fma.rn.f32 	%f646, %f584, %f590, %f566;
	fma.rn.f32 	%f647, %f584, %f591, %f567;
	fma.rn.f32 	%f648, %f584, %f592, %f568;
	fma.rn.f32 	%f649, %f584, %f593, %f569;
	fma.rn.f32 	%f650, %f585, %f586, %f570;
	fma.rn.f32 	%f651, %f585, %f587, %f571;
	fma.rn.f32 	%f652, %f585, %f588, %f572;
	fma.rn.f32 	%f653, %f585, %f589, %f573;
	fma.rn.f32 	%f654, %f585, %f590, %f574;
	fma.rn.f32 	%f655, %f585, %f591, %f575;
	fma.rn.f32 	%f656, %f585, %f592, %f576;
	fma.rn.f32 	%f657, %f585, %f593, %f577;
	ld.shared.v4.f32 	{%f658, %f659, %f660, %f661}, [%r52+3072];
	ld.shared.v4.f32 	{%f662, %f663, %f664, %f665}, [%r52+3088];
	ld.shared.v4.f32 	{%f666, %f667, %f668, %f669}, [%r55+3072];
	ld.shared.v4.f32 	{%f670, %f671, %f672, %f673}, [%r55+3088];
	fma.rn.f32 	%f674, %f658, %f666, %f594;
	fma.rn.f32 	%f675, %f658, %f667, %f595;
	fma.rn.f32 	%f676, %f658, %f668, %f596;
	fma.rn.f32 	%f677, %f658, %f669, %f597;
	fma.rn.f32 	%f678, %f658, %f670, %f598;
	fma.rn.f32 	%f679, %f658, %f671, %f599;
	fma.rn.f32 	%f680, %f658, %f672, %f600;
	fma.rn.f32 	%f681, %f658, %f673, %f601;
	fma.rn.f32 	%f682, %f659, %f666, %f602;
	fma.rn.f32 	%f683, %f659, %f667, %f603;
	fma.rn.f32 	%f684, %f659, %f668, %f604;
	fma.rn.f32 	%f685, %f659, %f669, %f605;
	fma.rn.f32 	%f686, %f659, %f670, %f606;
	fma.rn.f32 	%f687, %f659, %f671, %f607;
	fma.rn.f32 	%f688, %f659, %f672, %f608;
	fma.rn.f32 	%f689, %f659, %f673, %f609;
	fma.rn.f32 	%f690, %f660, %f666, %f610;
	fma.rn.f32 	%f691, %f660, %f667, %f611;
	fma.rn.f32 	%f692, %f660, %f668, %f612;
	fma.rn.f32 	%f693, %f660, %f669, %f613;
	fma.rn.f32 	%f694, %f660, %f670, %f614;
	fma.rn.f32 	%f695, %f660, %f671, %f615;
	fma.rn.f32 	%f696, %f660, %f672, %f616;
	fma.rn.f32 	%f697, %f660, %f673, %f617;
	fma.rn.f32 	%f698, %f661, %f666, %f618;
	fma.rn.f32 	%f699, %f661, %f667, %f619;
	fma.rn.f32 	%f700, %f661, %f668, %f620;
	fma.rn.f32 	%f701, %f661, %f669, %f621;
	fma.rn.f32 	%f702, %f661, %f670, %f622;
	fma.rn.f32 	%f703, %f661, %f671, %f623;
	fma.rn.f32 	%f704, %f661, %f672, %f624;
	fma.rn.f32 	%f705, %f661, %f673, %f625;
	fma.rn.f32 	%f706, %f662, %f666, %f626;
	fma.rn.f32 	%f707, %f662, %f667, %f627;
	fma.rn.f32 	%f708, %f662, %f668, %f628;
	fma.rn.f32 	%f709, %f662, %f669, %f629;
	fma.rn.f32 	%f710, %f662, %f670, %f630;
	fma.rn.f32 	%f711, %f662, %f671, %f631;
	fma.rn.f32 	%f712, %f662, %f672, %f632;
	fma.rn.f32 	%f713, %f662, %f673, %f633;
	fma.rn.f32 	%f714, %f663, %f666, %f634;
	fma.rn.f32 	%f715, %f663, %f667, %f635;
	fma.rn.f32 	%f716, %f663, %f668, %f636;
	fma.rn.f32 	%f717, %f663, %f669, %f637;
	fma.rn.f32 	%f718, %f663, %f670, %f638;
	fma.rn.f32 	%f719, %f663, %f671, %f639;
	fma.rn.f32 	%f720, %f663, %f672, %f640;
	fma.rn.f32 	%f721, %f663, %f673, %f641;
	fma.rn.f32 	%f722, %f664, %f666, %f642;
	fma.rn.f32 	%f723, %f664, %f667, %f643;
	fma.rn.f32 	%f724, %f664, %f668, %f644;
	fma.rn.f32 	%f725, %f664, %f669, %f645;
	fma.rn.f32 	%f726, %f664, %f670, %f646;
	fma.rn.f32 	%f727, %f664, %f671, %f647;
	fma.rn.f32 	%f728, %f664, %f672, %f648;
	fma.rn.f32 	%f729, %f664, %f673, %f649;
	fma.rn.f32 	%f730, %f665, %f666, %f650;
	fma.rn.f32 	%f731, %f665, %f667, %f651;
	fma.rn.f32 	%f732, %f665, %f668, %f652;
	fma.rn.f32 	%f733, %f665, %f669, %f653;
	fma.rn.f32 	%f734, %f665, %f670, %f654;
	fma.rn.f32 	%f735, %f665, %f671, %f655;
	fma.rn.f32 	%f736, %f665, %f672, %f656;
	fma.rn.f32 	%f737, %f665, %f673, %f657;
	ld.shared.v4.f32 	{%f738, %f739, %f740, %f741}, [%r52+3584];
	ld.shared.v4.f32 	{%f742, %f743, %f744, %f745}, [%r52+3600];
	ld.shared.v4.f32 	{%f746, %f747, %f748, %f749}, [%r55+3584];
	ld.shared.v4.f32 	{%f750, %f751, %f752, %f753}, [%r55+3600];
	fma.rn.f32 	%f1441, %f738, %f746, %f674;
	fma.rn.f32 	%f1440, %f738, %f747, %f675;
	fma.rn.f32 	%f1439, %f738, %f748, %f676;
	fma.rn.f32 	%f1438, %f738, %f749, %f677;
	fma.rn.f32 	%f1437, %f738, %f750, %f678;
	fma.rn.f32 	%f1436, %f738, %f751, %f679;
	fma.rn.f32 	%f1435, %f738, %f752, %f680;
	fma.rn.f32 	%f1434, %f738, %f753, %f681;
	fma.rn.f32 	%f1433, %f739, %f746, %f682;
	fma.rn.f32 	%f1432, %f739, %f747, %f683;
	fma.rn.f32 	%f1431, %f739, %f748, %f684;
	fma.rn.f32 	%f1430, %f739, %f749, %f685;
	fma.rn.f32 	%f1429, %f739, %f750, %f686;
	fma.rn.f32 	%f1428, %f739, %f751, %f687;
	fma.rn.f32 	%f1427, %f739, %f752, %f688;
	fma.rn.f32 	%f1426, %f739, %f753, %f689;
	fma.rn.f32 	%f1425, %f740, %f746, %f690;
	fma.rn.f32 	%f1424, %f740, %f747, %f691;
	fma.rn.f32 	%f1423, %f740, %f748, %f692;
	fma.rn.f32 	%f1422, %f740, %f749, %f693;
	fma.rn.f32 	%f1421, %f740, %f750, %f694;
	fma.rn.f32 	%f1420, %f740, %f751, %f695;
	fma.rn.f32 	%f1419, %f740, %f752, %f696;
	fma.rn.f32 	%f1418, %f740, %f753, %f697;
	fma.rn.f32 	%f1417, %f741, %f746, %f698;
	fma.rn.f32 	%f1416, %f741, %f747, %f699;
	fma.rn.f32 	%f1415, %f741, %f748, %f700;
	fma.rn.f32 	%f1414, %f741, %f749, %f701;
	fma.rn.f32 	%f1413, %f741, %f750, %f702;
	fma.rn.f32 	%f1412, %f741, %f751, %f703;
	fma.rn.f32 	%f1411, %f741, %f752, %f704;
	fma.rn.f32 	%f1410, %f741, %f753, %f705;
	fma.rn.f32 	%f1409, %f742, %f746, %f706;
	fma.rn.f32 	%f1408, %f742, %f747, %f707;
	fma.rn.f32 	%f1407, %f742, %f748, %f708;
	fma.rn.f32 	%f1406, %f742, %f749, %f709;
	fma.rn.f32 	%f1405, %f742, %f750, %f710;
	fma.rn.f32 	%f1404, %f742, %f751, %f711;
	fma.rn.f32 	%f1403, %f742, %f752, %f712;
	fma.rn.f32 	%f1402, %f742, %f753, %f713;
	fma.rn.f32 	%f1401, %f743, %f746, %f714;
	fma.rn.f32 	%f1400, %f743, %f747, %f715;
	fma.rn.f32 	%f1399, %f743, %f748, %f716;
	fma.rn.f32 	%f1398, %f743, %f749, %f717;
	fma.rn.f32 	%f1397, %f743, %f750, %f718;
	fma.rn.f32 	%f1396, %f743, %f751, %f719;
	fma.rn.f32 	%f1395, %f743, %f752, %f720;
	fma.rn.f32 	%f1394, %f743, %f753, %f721;
	fma.rn.f32 	%f1393, %f744, %f746, %f722;
	fma.rn.f32 	%f1392, %f744, %f747, %f723;
	fma.rn.f32 	%f1391, %f744, %f748, %f724;
	fma.rn.f32 	%f1390, %f744, %f749, %f725;
	fma.rn.f32 	%f1389, %f744, %f750, %f726;
	fma.rn.f32 	%f1388, %f744, %f751, %f727;
	fma.rn.f32 	%f1387, %f744, %f752, %f728;
	fma.rn.f32 	%f1386, %f744, %f753, %f729;
	fma.rn.f32 	%f1385, %f745, %f746, %f730;
	fma.rn.f32 	%f1384, %f745, %f747, %f731;
	fma.rn.f32 	%f1383, %f745, %f748, %f732;
	fma.rn.f32 	%f1382, %f745, %f749, %f733;
	fma.rn.f32 	%f1381, %f745, %f750, %f734;
	fma.rn.f32 	%f1380, %f745, %f751, %f735;
	fma.rn.f32 	%f1379, %f745, %f752, %f736;
	fma.rn.f32 	%f1378, %f745, %f753, %f737;
	shl.b32 	%r56, %r92, 12;
	add.s32 	%r57, %r45, %r56;
	shl.b32 	%r58, %r49, 11;
	and.b32  	%r59, %r58, 2048;
	add.s32 	%r60, %r57, %r59;
	and.b32  	%r61, %r50, 508;
	add.s32 	%r62, %r60, %r61;
	st.shared.f32 	[%r62], %f186;
	st.shared.f32 	[%r62+512], %f187;
	st.shared.f32 	[%r62+1024], %f188;
	st.shared.f32 	[%r62+1536], %f189;
	shl.b32 	%r63, %r49, 4;
	and.b32  	%r64, %r63, 3584;
	add.s32 	%r65, %r47, %r64;
	and.b32  	%r66, %r63, 496;
	add.s32 	%r67, %r65, %r66;
	add.s32 	%r68, %r67, %r56;
	st.shared.v4.f32 	[%r68], {%f190, %f191, %f192, %f193};
	bar.sync 	0;
	xor.b32  	%r92, %r92, 1;
	xor.b32  	%r93, %r93, 1;
	xor.b32  	%r69, %r44, 4096;
	add.s32 	%r70, %r45, %r69;
	add.s32 	%r6, %r70, %r51;
	ld.shared.v4.f32 	{%f1449, %f1448, %f1447, %f1446}, [%r6];
	ld.shared.v4.f32 	{%f1445, %f1444, %f1443, %f1442}, [%r6+16];
	add.s32 	%r71, %r47, %r69;
	add.s32 	%r7, %r71, %r54;
	ld.shared.v4.f32 	{%f1457, %f1456, %f1455, %f1454}, [%r7];
	ld.shared.v4.f32 	{%f1453, %f1452, %f1451, %f1450}, [%r7+16];
	add.s32 	%r91, %r91, 1;
	add.s64 	%rd42, %rd42, 32;
	add.s64 	%rd41, %rd41, 262144;
	setp.ne.s32 	%p1, %r91, 1023;
	@%p1 bra 	$L__BB0_1;
	ld.param.u64 	%rd40, [_Z18sgemm_vec4_128x128PfS_S_i_param_2];
	cvta.to.global.u64 	%rd23, %rd40;
	fma.rn.f32 	%f754, %f1449, %f1457, %f1441;
	fma.rn.f32 	%f755, %f1449, %f1456, %f1440;
	fma.rn.f32 	%f756, %f1449, %f1455, %f1439;
	fma.rn.f32 	%f757, %f1449, %f1454, %f1438;
	fma.rn.f32 	%f758, %f1449, %f1453, %f1437;
	fma.rn.f32 	%f759, %f1449, %f1452, %f1436;
	fma.rn.f32 	%f760, %f1449, %f1451, %f1435;
	fma.rn.f32 	%f761, %f1449, %f1450, %f1434;
	fma.rn.f32 	%f762, %f1448, %f1457, %f1433;
	fma.rn.f32 	%f763, %f1448, %f1456, %f1432;
	fma.rn.f32 	%f764, %f1448, %f1455, %f1431;
	fma.rn.f32 	%f765, %f1448, %f1454, %f1430;
	fma.rn.f32 	%f766, %f1448, %f1453, %f1429;
	fma.rn.f32 	%f767, %f1448, %f1452, %f1428;
	fma.rn.f32 	%f768, %f1448, %f1451, %f1427;
	fma.rn.f32 	%f769, %f1448, %f1450, %f1426;
	fma.rn.f32 	%f770, %f1447, %f1457, %f1425;
	fma.rn.f32 	%f771, %f1447, %f1456, %f1424;
	fma.rn.f32 	%f772, %f1447, %f1455, %f1423;
	fma.rn.f32 	%f773, %f1447, %f1454, %f1422;
	fma.rn.f32 	%f774, %f1447, %f1453, %f1421;
	fma.rn.f32 	%f775, %f1447, %f1452, %f1420;
	fma.rn.f32 	%f776, %f1447, %f1451, %f1419;
	fma.rn.f32 	%f777, %f1447, %f1450, %f1418;
	fma.rn.f32 	%f778, %f1446, %f1457, %f1417;
	fma.rn.f32 	%f779, %f1446, %f1456, %f1416;
	fma.rn.f32 	%f780, %f1446, %f1455, %f1415;
	fma.rn.f32 	%f781, %f1446, %f1454, %f1414;
	fma.rn.f32 	%f782, %f1446, %f1453, %f1413;
	fma.rn.f32 	%f783, %f1446, %f1452, %f1412;
	fma.rn.f32 	%f784, %f1446, %f1451, %f1411;
	fma.rn.f32 	%f785, %f1446, %f1450, %f1410;
	fma.rn.f32 	%f786, %f1445, %f1457, %f1409;
	fma.rn.f32 	%f787, %f1445, %f1456, %f1408;
	fma.rn.f32 	%f788, %f1445, %f1455, %f1407;
	fma.rn.f32 	%f789, %f1445, %f1454, %f1406;
	fma.rn.f32 	%f790, %f1445, %f1453, %f1405;
	fma.rn.f32 	%f791, %f1445, %f1452, %f1404;
	fma.rn.f32 	%f792, %f1445, %f1451, %f1403;
	fma.rn.f32 	%f793, %f1445, %f1450, %f1402;
	fma.rn.f32 	%f794, %f1444, %f1457, %f1401;
	fma.rn.f32 	%f795, %f1444, %f1456, %f1400;
	fma.rn.f32 	%f796, %f1444, %f1455, %f1399;
	fma.rn.f32 	%f797, %f1444, %f1454, %f1398;
	fma.rn.f32 	%f798, %f1444, %f1453, %f1397;
	fma.rn.f32 	%f799, %f1444, %f1452, %f1396;
	fma.rn.f32 	%f800, %f1444, %f1451, %f1395;
	fma.rn.f32 	%f801, %f1444, %f1450, %f1394;
	fma.rn.f32 	%f802, %f1443, %f1457, %f1393;
	fma.rn.f32 	%f803, %f1443, %f1456, %f1392;
	fma.rn.f32 	%f804, %f1443, %f1455, %f1391;
	fma.rn.f32 	%f805, %f1443, %f1454, %f1390;
	fma.rn.f32 	%f806, %f1443, %f1453, %f1389;
	fma.rn.f32 	%f807, %f1443, %f1452, %f1388;
	fma.rn.f32 	%f808, %f1443, %f1451, %f1387;
	fma.rn.f32 	%f809, %f1443, %f1450, %f1386;
	fma.rn.f32 	%f810, %f1442, %f1457, %f1385;
	fma.rn.f32 	%f811, %f1442, %f1456, %f1384;
	fma.rn.f32 	%f812, %f1442, %f1455, %f1383;
	fma.rn.f32 	%f813, %f1442, %f1454, %f1382;
	fma.rn.f32 	%f814, %f1442, %f1453, %f1381;
	fma.rn.f32 	%f815, %f1442, %f1452, %f1380;
	fma.rn.f32 	%f816, %f1442, %f1451, %f1379;
	fma.rn.f32 	%f817, %f1442, %f1450, %f1378;
	ld.shared.v4.f32 	{%f818, %f819, %f820, %f821}, [%r6+512];
	ld.shared.v4.f32 	{%f822, %f823, %f824, %f825}, [%r6+528];
	ld.shared.v4.f32 	{%f826, %f827, %f828, %f829}, [%r7+512];
	ld.shared.v4.f32 	{%f830, %f831, %f832, %f833}, [%r7+528];
	fma.rn.f32 	%f834, %f818, %f826, %f754;
	fma.rn.f32 	%f835, %f818, %f827, %f755;
	fma.rn.f32 	%f836, %f818, %f828, %f756;
	fma.rn.f32 	%f837, %f818, %f829, %f757;
	fma.rn.f32 	%f838, %f818, %f830, %f758;
	fma.rn.f32 	%f839, %f818, %f831, %f759;
	fma.rn.f32 	%f840, %f818, %f832, %f760;
	fma.rn.f32 	%f841, %f818, %f833, %f761;
	fma.rn.f32 	%f842, %f819, %f826, %f762;
	fma.rn.f32 	%f843, %f819, %f827, %f763;
	fma.rn.f32 	%f844, %f819, %f828, %f764;
	fma.rn.f32 	%f845, %f819, %f829, %f765;
	fma.rn.f32 	%f846, %f819, %f830, %f766;
	fma.rn.f32 	%f847, %f819, %f831, %f767;
	fma.rn.f32 	%f848, %f819, %f832, %f768;
	fma.rn.f32 	%f849, %f819, %f833, %f769;
	fma.rn.f32 	%f850, %f820, %f826, %f770;
	fma.rn.f32 	%f851, %f820, %f827, %f771;
	fma.rn.f32 	%f852, %f820, %f828, %f772;
	fma.rn.f32 	%f853, %f820, %f829, %f773;
	fma.rn.f32 	%f854, %f820, %f830, %f774;
	fma.rn.f32 	%f855, %f820, %f831, %f775;
	fma.rn.f32 	%f856, %f820, %f832, %f776;
	fma.rn.f32 	%f857, %f820, %f833, %f777;
	fma.rn.f32 	%f858, %f821, %f826, %f778;
	fma.rn.f32 	%f859, %f821, %f827, %f779;
	fma.rn.f32 	%f860, %f821, %f828, %f780;
	fma.rn.f32 	%f861, %f821, %f829, %f781;
	fma.rn.f32 	%f862, %f821, %f830, %f782;
	fma.rn.f32 	%f863, %f821, %f831, %f783;
	fma.rn.f32 	%f864, %f821, %f832, %f784;
	fma.rn.f32 	%f865, %f821, %f833, %f785;
	fma.rn.f32 	%f866, %f822, %f826, %f786;
	fma.rn.f32 	%f867, %f822, %f827, %f787;
	fma.rn.f32 	%f868, %f822, %f828, %f788;
	fma.rn.f32 	%f869, %f822, %f829, %f789;
	fma.rn.f32 	%f870, %f822, %f830, %f790;
	fma.rn.f32 	%f871, %f822, %f831, %f791;
	fma.rn.f32 	%f872, %f822, %f832, %f792;
	fma.rn.f32 	%f873, %f822, %f833, %f793;
	fma.rn.f32 	%f874, %f823, %f826, %f794;
	fma.rn.f32 	%f875, %f823, %f827, %f795;
	fma.rn.f32 	%f876, %f823, %f828, %f796;
	fma.rn.f32 	%f877, %f823, %f829, %f797;
	fma.rn.f32 	%f878, %f823, %f830, %f798;
	fma.rn.f32 	%f879, %f823, %f831, %f799;
	fma.rn.f32 	%f880, %f823, %f832, %f800;
	fma.rn.f32 	%f881, %f823, %f833, %f801;
	fma.rn.f32 	%f882, %f824, %f826, %f802;
	fma.rn.f32 	%f883, %f824, %f827, %f803;
	fma.rn.f32 	%f884, %f824, %f828, %f804;
	fma.rn.f32 	%f885, %f824, %f829, %f805;
	fma.rn.f32 	%f886, %f824, %f830, %f806;
	fma.rn.f32 	%f887, %f824, %f831, %f807;
	fma.rn.f32 	%f888, %f824, %f832, %f808;
	fma.rn.f32 	%f889, %f824, %f833, %f809;
	fma.rn.f32 	%f890, %f825, %f826, %f810;
	fma.rn.f32 	%f891, %f825, %f827, %f811;
	fma.rn.f32 	%f892, %f825, %f828, %f812;
	fma.rn.f32 	%f893, %f825, %f829, %f813;
	fma.rn.f32 	%f894, %f825, %f830, %f814;
	fma.rn.f32 	%f895, %f825, %f831, %f815;
	fma.rn.f32 	%f896, %f825, %f832, %f816;
	fma.rn.f32 	%f897, %f825, %f833, %f817;
	ld.shared.v4.f32 	{%f898, %f899, %f900, %f901}, [%r6+1024];
	ld.shared.v4.f32 	{%f902, %f903, %f904, %f905}, [%r6+1040];
	ld.shared.v4.f32 	{%f906, %f907, %f908, %f909}, [%r7+1024];
	ld.shared.v4.f32 	{%f910, %f911, %f912, %f913}, [%r7+1040];
	fma.rn.f32 	%f914, %f898, %f906, %f834;
	fma.rn.f32 	%f915, %f898, %f907, %f835;
	fma.rn.f32 	%f916, %f898, %f908, %f836;
	fma.rn.f32 	%f917, %f898, %f909, %f837;
	fma.rn.f32 	%f918, %f898, %f910, %f838;
	fma.rn.f32 	%f919, %f898, %f911, %f839;
	fma.rn.f32 	%f920, %f898, %f912, %f840;
	fma.rn.f32 	%f921, %f898, %f913, %f841;
	fma.rn.f32 	%f922, %f899, %f906, %f842;
	fma.rn.f32 	%f923, %f899, %f907, %f843;
	fma.rn.f32 	%f924, %f899, %f908, %f844;
	fma.rn.f32 	%f925, %f899, %f909, %f845;
	fma.rn.f32 	%f926, %f899, %f910, %f846;
	fma.rn.f32 	%f927, %f899, %f911, %f847;
	fma.rn.f32 	%f928, %f899, %f912, %f848;
	fma.rn.f32 	%f929, %f899, %f913, %f849;
	fma.rn.f32 	%f930, %f900, %f906, %f850;
	fma.rn.f32 	%f931, %f900, %f907, %f851;
	fma.rn.f32 	%f932, %f900, %f908, %f852;
	fma.rn.f32 	%f933, %f900, %f909, %f853;
	fma.rn.f32 	%f934, %f900, %f910, %f854;
	fma.rn.f32 	%f935, %f900, %f911, %f855;
	fma.rn.f32 	%f936, %f900, %f912, %f856;
	fma.rn.f32 	%f937, %f900, %f913, %f857;
	fma.rn.f32 	%f938, %f901, %f906, %f858;
	fma.rn.f32 	%f939, %f901, %f907, %f859;
	fma.rn.f32 	%f940, %f901, %f908, %f860;
	fma.rn.f32 	%f941, %f901, %f909, %f861;
	fma.rn.f32 	%f942, %f901, %f910, %f862;
	fma.rn.f32 	%f943, %f901, %f911, %f863;
	fma.rn.f32 	%f944, %f901, %f912, %f864;
	fma.rn.f32 	%f945, %f901, %f913, %f865;
	fma.rn.f32 	%f946, %f902, %f906, %f866;
	fma.rn.f32 	%f947, %f902, %f907, %f867;
	fma.rn.f32 	%f948, %f902, %f908, %f868;
	fma.rn.f32 	%f949, %f902, %f909, %f869;
	fma.rn.f32 	%f950, %f902, %f910, %f870;
	fma.rn.f32 	%f951, %f902, %f911, %f871;
	fma.rn.f32 	%f952, %f902, %f912, %f872;
	fma.rn.f32 	%f953, %f902, %f913, %f873;
	fma.rn.f32 	%f954, %f903, %f906, %f874;
	fma.rn.f32 	%f955, %f903, %f907, %f875;
	fma.rn.f32 	%f956, %f903, %f908, %f876;
	fma.rn.f32 	%f957, %f903, %f909, %f877;
	fma.rn.f32 	%f958, %f903, %f910, %f878;
	fma.rn.f32 	%f959, %f903, %f911, %f879;
	fma.rn.f32 	%f960, %f903, %f912, %f880;
	fma.rn.f32 	%f961, %f903, %f913, %f881;
	fma.rn.f32 	%f962, %f904, %f906, %f882;
	fma.rn.f32 	%f963, %f904, %f907, %f883;
	fma.rn.f32 	%f964, %f904, %f908, %f884;
	fma.rn.f32 	%f965, %f904, %f909, %f885;
	fma.rn.f32 	%f966, %f904, %f910, %f886;
	fma.rn.f32 	%f967, %f904, %f911, %f887;
	fma.rn.f32 	%f968, %f904, %f912, %f888;
	fma.rn.f32 	%f969, %f904, %f913, %f889;
	fma.rn.f32 	%f970, %f905, %f906, %f890;
	fma.rn.f32 	%f971, %f905, %f907, %f891;
	fma.rn.f32 	%f972, %f905, %f908, %f892;
	fma.rn.f32 	%f973, %f905, %f909, %f893;
	fma.rn.f32 	%f974, %f905, %f910, %f894;
	fma.rn.f32 	%f975, %f905, %f911, %f895;
	fma.rn.f32 	%f976, %f905, %f912, %f896;
	fma.rn.f32 	%f977, %f905, %f913, %f897;
	ld.shared.v4.f32 	{%f978, %f979, %f980, %f981}, [%r6+1536];
	ld.shared.v4.f32 	{%f982, %f983, %f984, %f985}, [%r6+1552];
	ld.shared.v4.f32 	{%f986, %f987, %f988, %f989}, [%r7+1536];
	ld.shared.v4.f32 	{%f990, %f991, %f992, %f993}, [%r7+1552];
	fma.rn.f32 	%f994, %f978, %f986, %f914;
	fma.rn.f32 	%f995, %f978, %f987, %f915;
	fma.rn.f32 	%f996, %f978, %f988, %f916;
	fma.rn.f32 	%f997, %f978, %f989, %f917;
	fma.rn.f32 	%f998, %f978, %f990, %f918;
	fma.rn.f32 	%f999, %f978, %f991, %f919;
	fma.rn.f32 	%f1000, %f978, %f992, %f920;
	fma.rn.f32 	%f1001, %f978, %f993, %f921;
	fma.rn.f32 	%f1002, %f979, %f986, %f922;
	fma.rn.f32 	%f1003, %f979, %f987, %f923;
	fma.rn.f32 	%f1004, %f979, %f988, %f924;
	fma.rn.f32 	%f1005, %f979, %f989, %f925;
	fma.rn.f32 	%f1006, %f979, %f990, %f926;
	fma.rn.f32 	%f1007, %f979, %f991, %f927;
	fma.rn.f32 	%f1008, %f979, %f992, %f928;
	fma.rn.f32 	%f1009, %f979, %f993, %f929;
	fma.rn.f32 	%f1010, %f980, %f986, %f930;
	fma.rn.f32 	%f1011, %f980, %f987, %f931;
	fma.rn.f32 	%f1012, %f980, %f988, %f932;
	fma.rn.f32 	%f1013, %f980, %f989, %f933;
	fma.rn.f32 	%f1014, %f980, %f990, %f934;
	fma.rn.f32 	%f1015, %f980, %f991, %f935;
	fma.rn.f32 	%f1016, %f980, %f992, %f936;
	fma.rn.f32 	%f1017, %f980, %f993, %f937;
	fma.rn.f32 	%f1018, %f981, %f986, %f938;
	fma.rn.f32 	%f1019, %f981, %f987, %f939;
	fma.rn.f32 	%f1020, %f981, %f988, %f940;
	fma.rn.f32 	%f1021, %f981, %f989, %f941;
	fma.rn.f32 	%f1022, %f981, %f990, %f942;
	fma.rn.f32 	%f1023, %f981, %f991, %f943;
	fma.rn.f32 	%f1024, %f981, %f992, %f944;
	fma.rn.f32 	%f1025, %f981, %f993, %f945;
	fma.rn.f32 	%f1026, %f982, %f986, %f946;
	fma.rn.f32 	%f1027, %f982, %f987, %f947;
	fma.rn.f32 	%f1028, %f982, %f988, %f948;
	fma.rn.f32 	%f1029, %f982, %f989, %f949;
	fma.rn.f32 	%f1030, %f982, %f990, %f950;
	fma.rn.f32 	%f1031, %f982, %f991, %f951;
	fma.rn.f32 	%f1032, %f982, %f992, %f952;
	fma.rn.f32 	%f1033, %f982, %f993, %f953;
	fma.rn.f32 	%f1034, %f983, %f986, %f954;
	fma.rn.f32 	%f1035, %f983, %f987, %f955;
	fma.rn.f32 	%f1036, %f983, %f988, %f956;
	fma.rn.f32 	%f1037, %f983, %f989, %f957;
	fma.rn.f32 	%f1038, %f983, %f990, %f958;
	fma.rn.f32 	%f1039, %f983, %f991, %f959;
	fma.rn.f32 	%f1040, %f983, %f992, %f960;
	fma.rn.f32 	%f1041, %f983, %f993, %f961;
	fma.rn.f32 	%f1042, %f984, %f986, %f962;
	fma.rn.f32 	%f1043, %f984, %f987, %f963;
	fma.rn.f32 	%f1044, %f984, %f988, %f964;
	fma.rn.f32 	%f1045, %f984, %f989, %f965;
	fma.rn.f32 	%f1046, %f984, %f990, %f966;
	fma.rn.f32 	%f1047, %f984, %f991, %f967;
	fma.rn.f32 	%f1048, %f984, %f992, %f968;
	fma.rn.f32 	%f1049, %f984, %f993, %f969;
	fma.rn.f32 	%f1050, %f985, %f986, %f970;
	fma.rn.f32 	%f1051, %f985, %f987, %f971;
	fma.rn.f32 	%f1052, %f985, %f988, %f972;
	fma.rn.f32 	%f1053, %f985, %f989, %f973;
	fma.rn.f32 	%f1054, %f985, %f990, %f974;
	fma.rn.f32 	%f1055, %f985, %f991, %f975;
	fma.rn.f32 	%f1056, %f985, %f992, %f976;
	fma.rn.f32 	%f1057, %f985, %f993, %f977;
	ld.shared.v4.f32 	{%f1058, %f1059, %f1060, %f1061}, [%r6+2048];
	ld.shared.v4.f32 	{%f1062, %f1063, %f1064, %f1065}, [%r6+2064];
	ld.shared.v4.f32 	{%f1066, %f1067, %f1068, %f1069}, [%r7+2048];
	ld.shared.v4.f32 	{%f1070, %f1071, %f1072, %f1073}, [%r7+2064];
	fma.rn.f32 	%f1074, %f1058, %f1066, %f994;
	fma.rn.f32 	%f1075, %f1058, %f1067, %f995;
	fma.rn.f32 	%f1076, %f1058, %f1068, %f996;
	fma.rn.f32 	%f1077, %f1058, %f1069, %f997;
	fma.rn.f32 	%f1078, %f1058, %f1070, %f998;
	fma.rn.f32 	%f1079, %f1058, %f1071, %f999;
	fma.rn.f32 	%f1080, %f1058, %f1072, %f1000;
	fma.rn.f32 	%f1081, %f1058, %f1073, %f1001;
	fma.rn.f32 	%f1082, %f1059, %f1066, %f1002;
	fma.rn.f32 	%f1083, %f1059, %f1067, %f1003;
	fma.rn.f32 	%f1084, %f1059, %f1068, %f1004;
	fma.rn.f32 	%f1085, %f1059, %f1069, %f1005;
	fma.rn.f32 	%f1086, %f1059, %f1070, %f1006;
	fma.rn.f32 	%f1087, %f1059, %f1071, %f1007;
	fma.rn.f32 	%f1088, %f1059, %f1072, %f1008;
	fma.rn.f32 	%f1089, %f1059, %f1073, %f1009;
	fma.rn.f32 	%f1090, %f1060, %f1066, %f1010;
	fma.rn.f32 	%f1091, %f1060, %f1067, %f1011;
	fma.rn.f32 	%f1092, %f1060, %f1068, %f1012;
	fma.rn.f32 	%f1093, %f1060, %f1069, %f1013;
	fma.rn.f32 	%f1094, %f1060, %f1070, %f1014;
	fma.rn.f32 	%f1095, %f1060, %f1071, %f1015;
	fma.rn.f32 	%f1096, %f1060, %f1072, %f1016;
	fma.rn.f32 	%f1097, %f1060, %f1073, %f1017;
	fma.rn.f32 	%f1098, %f1061, %f1066, %f1018;
	fma.rn.f32 	%f1099, %f1061, %f1067, %f1019;
	fma.rn.f32 	%f1100, %f1061, %f1068, %f1020;
	fma.rn.f32 	%f1101, %f1061, %f1069, %f1021;
	fma.rn.f32 	%f1102, %f1061, %f1070, %f1022;
	fma.rn.f32 	%f1103, %f1061, %f1071, %f1023;
	fma.rn.f32 	%f1104, %f1061, %f1072, %f1024;
	fma.rn.f32 	%f1105, %f1061, %f1073, %f1025;
	fma.rn.f32 	%f1106, %f1062, %f1066, %f1026;
	fma.rn.f32 	%f1107, %f1062, %f1067, %f1027;
	fma.rn.f32 	%f1108, %f1062, %f1068, %f1028;
	fma.rn.f32 	%f1109, %f1062, %f1069, %f1029;
	fma.rn.f32 	%f1110, %f1062, %f1070, %f1030;
	fma.rn.f32 	%f1111, %f1062, %f1071, %f1031;
	fma.rn.f32 	%f1112, %f1062, %f1072, %f1032;
	fma.rn.f32 	%f1113, %f1062, %f1073, %f1033;
	fma.rn.f32 	%f1114, %f1063, %f1066, %f1034;
	fma.rn.f32 	%f1115, %f1063, %f1067, %f1035;
	fma.rn.f32 	%f1116, %f1063, %f1068, %f1036;
	fma.rn.f32 	%f1117, %f1063, %f1069, %f1037;
	fma.rn.f32 	%f1118, %f1063, %f1070, %f1038;
	fma.rn.f32 	%f1119, %f1063, %f1071, %f1039;
	fma.rn.f32 	%f1120, %f1063, %f1072, %f1040;
	fma.rn.f32 	%f1121, %f1063, %f1073, %f1041;
	fma.rn.f32 	%f1122, %f1064, %f1066, %f1042;
	fma.rn.f32 	%f1123, %f1064, %f1067, %f1043;
	fma.rn.f32 	%f1124, %f1064, %f1068, %f1044;
	fma.rn.f32 	%f1125, %f1064, %f1069, %f1045;
	fma.rn.f32 	%f1126, %f1064, %f1070, %f1046;
	fma.rn.f32 	%f1127, %f1064, %f1071, %f1047;
	fma.rn.f32 	%f1128, %f1064, %f1072, %f1048;
	fma.rn.f32 	%f1129, %f1064, %f1073, %f1049;
	fma.rn.f32 	%f1130, %f1065, %f1066, %f1050;
	fma.rn.f32 	%f1131, %f1065, %f1067, %f1051;
	fma.rn.f32 	%f1132, %f1065, %f1068, %f1052;
	fma.rn.f32 	%f1133, %f1065, %f1069, %f1053;
	fma.rn.f32 	%f1134, %f1065, %f1070, %f1054;
	fma.rn.f32 	%f1135, %f1065, %f1071, %f1055;
	fma.rn.f32 	%f1136, %f1065, %f1072, %f1056;
	fma.rn.f32 	%f1137, %f1065, %f1073, %f1057;
	ld.shared.v4.f32 	{%f1138, %f1139, %f1140, %f1141}, [%r6+2560];
	ld.shared.v4.f32 	{%f1142, %f1143, %f1144, %f1145}, [%r6+2576];
	ld.shared.v4.f32 	{%f1146, %f1147, %f1148, %f1149}, [%r7+2560];
	ld.shared.v4.f32 	{%f1150, %f1151, %f1152, %f1153}, [%r7+2576];
	fma.rn.f32 	%f1154, %f1138, %f1146, %f1074;
	fma.rn.f32 	%f1155, %f1138, %f1147, %f1075;
	fma.rn.f32 	%f1156, %f1138, %f1148, %f1076;
	fma.rn.f32 	%f1157, %f1138, %f1149, %f1077;
	fma.rn.f32 	%f1158, %f1138, %f1150, %f1078;
	fma.rn.f32 	%f1159, %f1138, %f1151, %f1079;
	fma.rn.f32 	%f1160, %f1138, %f1152, %f1080;
	fma.rn.f32 	%f1161, %f1138, %f1153, %f1081;
	fma.rn.f32 	%f1162, %f1139, %f1146, %f1082;
	fma.rn.f32 	%f1163, %f1139, %f1147, %f1083;
	fma.rn.f32 	%f1164, %f1139, %f1148, %f1084;
	fma.rn.f32 	%f1165, %f1139, %f1149, %f1085;
	fma.rn.f32 	%f1166, %f1139, %f1150, %f1086;
	fma.rn.f32 	%f1167, %f1139, %f1151, %f1087;
	fma.rn.f32 	%f1168, %f1139, %f1152, %f1088;
	fma.rn.f32 	%f1169, %f1139, %f1153, %f1089;
	fma.rn.f32 	%f1170, %f1140, %f1146, %f1090;
	fma.rn.f32 	%f1171, %f1140, %f1147, %f1091;
	fma.rn.f32 	%f1172, %f1140, %f1148, %f1092;
	fma.rn.f32 	%f1173, %f1140, %f1149, %f1093;
	fma.rn.f32 	%f1174, %f1140, %f1150, %f1094;
	fma.rn.f32 	%f1175, %f1140, %f1151, %f1095;
	fma.rn.f32 	%f1176, %f1140, %f1152, %f1096;
	fma.rn.f32 	%f1177, %f1140, %f1153, %f1097;
	fma.rn.f32 	%f1178, %f1141, %f1146, %f1098;
	fma.rn.f32 	%f1179, %f1141, %f1147, %f1099;
	fma.rn.f32 	%f1180, %f1141, %f1148, %f1100;
	fma.rn.f32 	%f1181, %f1141, %f1149, %f1101;
	fma.rn.f32 	%f1182, %f1141, %f1150, %f1102;
	fma.rn.f32 	%f1183, %f1141, %f1151, %f1103;
	fma.rn.f32 	%f1184, %f1141, %f1152, %f1104;
	fma.rn.f32 	%f1185, %f1141, %f1153, %f1105;
	fma.rn.f32 	%f1186, %f1142, %f1146, %f1106;
	fma.rn.f32 	%f1187, %f1142, %f1147, %f1107;
	fma.rn.f32 	%f1188, %f1142, %f1148, %f1108;
	fma.rn.f32 	%f1189, %f1142, %f1149, %f1109;
	fma.rn.f32 	%f1190, %f1142, %f1150, %f1110;
	fma.rn.f32 	%f1191, %f1142, %f1151, %f1111;
	fma.rn.f32 	%f1192, %f1142, %f1152, %f1112;
	fma.rn.f32 	%f1193, %f1142, %f1153, %f1113;
	fma.rn.f32 	%f1194, %f1143, %f1146, %f1114;
	fma.rn.f32 	%f1195, %f1143, %f1147, %f1115;
	fma.rn.f32 	%f1196, %f1143, %f1148, %f1116;
	fma.rn.f32 	%f1197, %f1143, %f1149, %f1117;
	fma.rn.f32 	%f1198, %f1143, %f1150, %f1118;
	fma.rn.f32 	%f1199, %f1143, %f1151, %f1119;
	fma.rn.f32 	%f1200, %f1143, %f1152, %f1120;
	fma.rn.f32 	%f1201, %f1143, %f1153, %f1121;
	fma.rn.f32 	%f1202, %f1144, %f1146, %f1122;
	fma.rn.f32 	%f1203, %f1144, %f1147, %f1123;
	fma.rn.f32 	%f1204, %f1144, %f1148, %f1124;
	fma.rn.f32 	%f1205, %f1144, %f1149, %f1125;
	fma.rn.f32 	%f1206, %f1144, %f1150, %f1126;
	fma.rn.f32 	%f1207, %f1144, %f1151, %f1127;
	fma.rn.f32 	%f1208, %f1144, %f1152, %f1128;
	fma.rn.f32 	%f1209, %f1144, %f1153, %f1129;
	fma.rn.f32 	%f1210, %f1145, %f1146, %f1130;
	fma.rn.f32 	%f1211, %f1145, %f1147, %f1131;
	fma.rn.f32 	%f1212, %f1145, %f1148, %f1132;
	fma.rn.f32 	%f1213, %f1145, %f1149, %f1133;
	fma.rn.f32 	%f1214, %f1145, %f1150, %f1134;
	fma.rn.f32 	%f1215, %f1145, %f1151, %f1135;
	fma.rn.f32 	%f1216, %f1145, %f1152, %f1136;
	fma.rn.f32 	%f1217, %f1145, %f1153, %f1137;
	ld.shared.v4.f32 	{%f1218, %f1219, %f1220, %f1221}, [%r6+3072];
	ld.shared.v4.f32 	{%f1222, %f1223, %f1224, %f1225}, [%r6+3088];
	ld.shared.v4.f32 	{%f1226, %f1227, %f1228, %f1229}, [%r7+3072];
	ld.shared.v4.f32 	{%f1230, %f1231, %f1232, %f1233}, [%r7+3088];
	fma.rn.f32 	%f1234, %f1218, %f1226, %f1154;
	fma.rn.f32 	%f1235, %f1218, %f1227, %f1155;
	fma.rn.f32 	%f1236, %f1218, %f1228, %f1156;
	fma.rn.f32 	%f1237, %f1218, %f1229, %f1157;
	fma.rn.f32 	%f1238, %f1218, %f1230, %f1158;
	fma.rn.f32 	%f1239, %f1218, %f1231, %f1159;
	fma.rn.f32 	%f1240, %f1218, %f1232, %f1160;
	fma.rn.f32 	%f1241, %f1218, %f1233, %f1161;
	fma.rn.f32 	%f1242, %f1219, %f1226, %f1162;
	fma.rn.f32 	%f1243, %f1219, %f1227, %f1163;
	fma.rn.f32 	%f1244, %f1219, %f1228, %f1164;
	fma.rn.f32 	%f1245, %f1219, %f1229, %f1165;
	fma.rn.f32 	%f1246, %f1219, %f1230, %f1166;
	fma.rn.f32 	%f1247, %f1219, %f1231, %f1167;
	fma.rn.f32 	%f1248, %f1219, %f1232, %f1168;
	fma.rn.f32 	%f1249, %f1219, %f1233, %f1169;
	fma.rn.f32 	%f1250, %f1220, %f1226, %f1170;
	fma.rn.f32 	%f1251, %f1220, %f1227, %f1171;
	fma.rn.f32 	%f1252, %f1220, %f1228, %f1172;
	fma.rn.f32 	%f1253, %f1220, %f1229, %f1173;
	fma.rn.f32 	%f1254, %f1220, %f1230, %f1174;
	fma.rn.f32 	%f1255, %f1220, %f1231, %f1175;
	fma.rn.f32 	%f1256, %f1220, %f1232, %f1176;
	fma.rn.f32 	%f1257, %f1220, %f1233, %f1177;
	fma.rn.f32 	%f1258, %f1221, %f1226, %f1178;
	fma.rn.f32 	%f1259, %f1221, %f1227, %f1179;
	fma.rn.f32 	%f1260, %f1221, %f1228, %f1180;
	fma.rn.f32 	%f1261, %f1221, %f1229, %f1181;
	fma.rn.f32 	%f1262, %f1221, %f1230, %f1182;
	fma.rn.f32 	%f1263, %f1221, %f1231, %f1183;
	fma.rn.f32 	%f1264, %f1221, %f1232, %f1184;
	fma.rn.f32 	%f1265, %f1221, %f1233, %f1185;
	fma.rn.f32 	%f1266, %f1222, %f1226, %f1186;
	fma.rn.f32 	%f1267, %f1222, %f1227, %f1187;
	fma.rn.f32 	%f1268, %f1222, %f1228, %f1188;
	fma.rn.f32 	%f1269, %f1222, %f1229, %f1189;
	fma.rn.f32 	%f1270, %f1222, %f1230, %f1190;
	fma.rn.f32 	%f1271, %f1222, %f1231, %f1191;
	fma.rn.f32 	%f1272, %f1222, %f1232, %f1192;
	fma.rn.f32 	%f1273, %f1222, %f1233, %f1193;
	fma.rn.f32 	%f1274, %f1223, %f1226, %f1194;
	fma.rn.f32 	%f1275, %f1223, %f1227, %f1195;
	fma.rn.f32 	%f1276, %f1223, %f1228, %f1196;
	fma.rn.f32 	%f1277, %f1223, %f1229, %f1197;
	fma.rn.f32 	%f1278, %f1223, %f1230, %f1198;
	fma.rn.f32 	%f1279, %f1223, %f1231, %f1199;
	fma.rn.f32 	%f1280, %f1223, %f1232, %f1200;
	fma.rn.f32 	%f1281, %f1223, %f1233, %f1201;
	fma.rn.f32 	%f1282, %f1224, %f1226, %f1202;
	fma.rn.f32 	%f1283, %f1224, %f1227, %f1203;
	fma.rn.f32 	%f1284, %f1224, %f1228, %f1204;
	fma.rn.f32 	%f1285, %f1224, %f1229, %f1205;
	fma.rn.f32 	%f1286, %f1224, %f1230, %f1206;
	fma.rn.f32 	%f1287, %f1224, %f1231, %f1207;
	fma.rn.f32 	%f1288, %f1224, %f1232, %f1208;
	fma.rn.f32 	%f1289, %f1224, %f1233, %f1209;
	fma.rn.f32 	%f1290, %f1225, %f1226, %f1210;
	fma.rn.f32 	%f1291, %f1225, %f1227, %f1211;
	fma.rn.f32 	%f1292, %f1225, %f1228, %f1212;
	fma.rn.f32 	%f1293, %f1225, %f1229, %f1213;
	fma.rn.f32 	%f1294, %f1225, %f1230, %f1214;
	fma.rn.f32 	%f1295, %f1225, %f1231, %f1215;
	fma.rn.f32 	%f1296, %f1225, %f1232, %f1216;
	fma.rn.f32 	%f1297, %f1225, %f1233, %f1217;
	ld.shared.v4.f32 	{%f1298, %f1299, %f1300, %f1301}, [%r6+3584];
	ld.shared.v4.f32 	{%f1302, %f1303, %f1304, %f1305}, [%r6+3600];
	ld.shared.v4.f32 	{%f1306, %f1307, %f1308, %f1309}, [%r7+3584];
	ld.shared.v4.f32 	{%f1310, %f1311, %f1312, %f1313}, [%r7+3600];
	fma.rn.f32 	%f1314, %f1298, %f1306, %f1234;
	fma.rn.f32 	%f1315, %f1298, %f1307, %f1235;
	fma.rn.f32 	%f1316, %f1298, %f1308, %f1236;
	fma.rn.f32 	%f1317, %f1298, %f1309, %f1237;
	fma.rn.f32 	%f1318, %f1298, %f1310, %f1238;
	fma.rn.f32 	%f1319, %f1298, %f1311, %f1239;
	fma.rn.f32 	%f1320, %f1298, %f1312, %f1240;
	fma.rn.f32 	%f1321, %f1298, %f1313, %f1241;
	fma.rn.f32 	%f1322, %f1299, %f1306, %f1242;
	fma.rn.f32 	%f1323, %f1299, %f1307, %f1243;
	fma.rn.f32 	%f1324, %f1299, %f1308, %f1244;
	fma.rn.f32 	%f1325, %f1299, %f1309, %f1245;
	fma.rn.f32 	%f1326, %f1299, %f1310, %f1246;
	fma.rn.f32 	%f1327, %f1299, %f1311, %f1247;
	fma.rn.f32 	%f1328, %f1299, %f1312, %f1248;
	fma.rn.f32 	%f1329, %f1299, %f1313, %f1249;
	fma.rn.f32 	%f1330, %f1300, %f1306, %f1250;
	fma.rn.f32 	%f1331, %f1300, %f1307, %f1251;
	fma.rn.f32 	%f1332, %f1300, %f1308, %f1252;
	fma.rn.f32 	%f1333, %f1300, %f1309, %f1253;
	fma.rn.f32 	%f1334, %f1300, %f1310, %f1254;
	fma.rn.f32 	%f1335, %f1300, %f1311, %f1255;
	fma.rn.f32 	%f1336, %f1300, %f1312, %f1256;
	fma.rn.f32 	%f1337, %f1300, %f1313, %f1257;
	fma.rn.f32 	%f1338, %f1301, %f1306, %f1258;
	fma.rn.f32 	%f1339, %f1301, %f1307, %f1259;
	fma.rn.f32 	%f1340, %f1301, %f1308, %f1260;
	fma.rn.f32 	%f1341, %f1301, %f1309, %f1261;
	fma.rn.f32 	%f1342, %f1301, %f1310, %f1262;
	fma.rn.f32 	%f1343, %f1301, %f1311, %f1263;
	fma.rn.f32 	%f1344, %f1301, %f1312, %f1264;
	fma.rn.f32 	%f1345, %f1301, %f1313, %f1265;
	fma.rn.f32 	%f1346, %f1302, %f1306, %f1266;
	fma.rn.f32 	%f1347, %f1302, %f1307, %f1267;
	fma.rn.f32 	%f1348, %f1302, %f1308, %f1268;
	fma.rn.f32 	%f1349, %f1302, %f1309, %f1269;
	fma.rn.f32 	%f1350, %f1302, %f1310, %f1270;
	fma.rn.f32 	%f1351, %f1302, %f1311, %f1271;
	fma.rn.f32 	%f1352, %f1302, %f1312, %f1272;
	fma.rn.f32 	%f1353, %f1302, %f1313, %f1273;
	fma.rn.f32 	%f1354, %f1303, %f1306, %f1274;
	fma.rn.f32 	%f1355, %f1303, %f1307, %f1275;
	fma.rn.f32 	%f1356, %f1303, %f1308, %f1276;
	fma.rn.f32 	%f1357, %f1303, %f1309, %f1277;
	fma.rn.f32 	%f1358, %f1303, %f1310, %f1278;
	fma.rn.f32 	%f1359, %f1303, %f1311, %f1279;
	fma.rn.f32 	%f1360, %f1303, %f1312, %f1280;
	fma.rn.f32 	%f1361, %f1303, %f1313, %f1281;
	fma.rn.f32 	%f1362, %f1304, %f1306, %f1282;
	fma.rn.f32 	%f1363, %f1304, %f1307, %f1283;
	fma.rn.f32 	%f1364, %f1304, %f1308, %f1284;
	fma.rn.f32 	%f1365, %f1304, %f1309, %f1285;
	fma.rn.f32 	%f1366, %f1304, %f1310, %f1286;
	fma.rn.f32 	%f1367, %f1304, %f1311, %f1287;
	fma.rn.f32 	%f1368, %f1304, %f1312, %f1288;
	fma.rn.f32 	%f1369, %f1304, %f1313, %f1289;
	fma.rn.f32 	%f1370, %f1305, %f1306, %f1290;
	fma.rn.f32 	%f1371, %f1305, %f1307, %f1291;
	fma.rn.f32 	%f1372, %f1305, %f1308, %f1292;
	fma.rn.f32 	%f1373, %f1305, %f1309, %f1293;
	fma.rn.f32 	%f1374, %f1305, %f1310, %f1294;
	fma.rn.f32 	%f1375, %f1305, %f1311, %f1295;
	fma.rn.f32 	%f1376, %f1305, %f1312, %f1296;
	fma.rn.f32 	%f1377, %f1305, %f1313, %f1297;
	mov.u32 	%r72, %ctaid.x;
	shl.b32 	%r73, %r72, 7;
	mov.u32 	%r74, %tid.x;
	shl.b32 	%r75, %r74, 3;
	and.b32  	%r76, %r75, 120;
	or.b32  	%r77, %r73, %r76;
	shl.b32 	%r78, %r74, 12;
	and.b32  	%r79, %r78, 983040;
	mov.u32 	%r80, %ctaid.y;
	shl.b32 	%r81, %r80, 20;
	or.b32  	%r82, %r81, %r79;
	add.s32 	%r83, %r77, %r82;
	mul.wide.u32 	%rd24, %r83, 4;
	add.s64 	%rd25, %rd23, %rd24;
	st.global.v4.f32 	[%rd25], {%f1314, %f1315, %f1316, %f1317};
	st.global.v4.f32 	[%rd25+16], {%f1318, %f1319, %f1320, %f1321};
	add.s32 	%r84, %r83, 8192;
	mul.wide.u32 	%rd26, %r84, 4;
	add.s64 	%rd27, %rd23, %rd26;
	st.global.v4.f32 	[%rd27], {%f1322, %f1323, %f1324, %f1325};
	st.global.v4.f32 	[%rd27+16], {%f1326, %f1327, %f1328, %f1329};
	add.s32 	%r85, %r83, 16384;
	mul.wide.u32 	%rd28, %r85, 4;
	add.s64 	%rd29, %rd23, %rd28;
	st.global.v4.f32 	[%rd29], {%f1330, %f1331, %f1332, %f1333};
	st.global.v4.f32 	[%rd29+16], {%f1334, %f1335, %f1336, %f1337};
	add.s32 	%r86, %r83, 24576;
	mul.wide.u32 	%rd30, %r86, 4;
	add.s64 	%rd31, %rd23, %rd30;
	st.global.v4.f32 	[%rd31], {%f1338, %f1339, %f1340, %f1341};
	st.global.v4.f32 	[%rd31+16], {%f1342, %f1343, %f1344, %f1345};
	add.s32 	%r87, %r83, 32768;
	mul.wide.u32 	%rd32, %r87, 4;
	add.s64 	%rd33, %rd23, %rd32;
	st.global.v4.f32 	[%rd33], {%f1346, %f1347, %f1348, %f1349};
	st.global.v4.f32 	[%rd33+16], {%f1350, %f1351, %f1352, %f1353};
	add.s32 	%r88, %r83, 40960;
	mul.wide.u32 	%rd34, %r88, 4;
	add.s64 	%rd35, %rd23, %rd34;
	st.global.v4.f32 	[%rd35], {%f1354, %f1355, %f1356, %f1357};
	st.global.v4.f32 	[%rd35+16], {%f1358, %f1359, %f1360, %f1361};
	add.s32 	%r89, %r83, 49152;
	mul.wide.u32 	%rd36, %r89, 4;
	add.s64 	%rd37, %rd23, %rd36;
	st.global.v4.f32 	[%rd37], {%f1362, %f1363, %f1364, %f1365};
	st.global.v4.f32 	[%rd37+16], {%f1366, %f1367, %f1368, %f1369};
	add.s32 	%r90, %r83, 57344;
	mul.wide.u32 	%rd38, %r90, 4;
	add.s64 	%rd39, %rd23, %rd38;
	st.global.v4.f32 	[%rd39], {%f1370, %f1371, %f1372, %f1373};
	st.global.v4.f32 	[%rd39+16], {%f1374, %f1375, %f1376, %f1377};
	ret;

}


// ===== COMPILED SASS (sm_100) =====

	.target	sm_100

	.elftype	@"ET_EXEC"


//--------------------- .note.nv.tkinfo           --------------------------
	.section	.note.nv.tkinfo,"",@"SHT_NOTE"
	.sectionflags	@"SHF_NOTE_NV_TKINFO"
	.tkinfo
        /*0018*/ 	.word	0x00000002
        /*0030*/ 	.string	""
        /*0030*/ 	.string	"ptxas"
        /*0030*/ 	.string	"Cuda compilation tools, release 13.0, V13.0.88"
        /*0030*/ 	.string	"Build cuda_13.0.r13.0/compiler.36424714_0"
        /*0030*/ 	.string	"-arch sm_100 -m 64 "



//--------------------- .note.nv.cuinfo           --------------------------
	.section	.note.nv.cuinfo,"",@"SHT_NOTE"
	.sectionflags	@"SHF_NOTE_NV_CUINFO"
        /*0018*/ 	.short	0x0002
        /*001a*/ 	.short	0x0064
        /*001c*/ 	.short	0x0082
	.zero		2


//--------------------- .nv.info                  --------------------------
	.section	.nv.info,"",@"SHT_CUDA_INFO"
	.align	4


	//----- nvinfo : EIATTR_REGCOUNT
	.align		4
        /*0000*/ 	.byte	0x04, 0x2f
        /*0002*/ 	.short	(.L_1 - .L_0)
	.align		4
.L_0:
        /*0004*/ 	.word	index@(_Z18sgemm_vec4_128x128PfS_S_i)
        /*0008*/ 	.word	0x00000080


	//----- nvinfo : EIATTR_FRAME_SIZE
	.align		4
.L_1:
        /*000c*/ 	.byte	0x04, 0x11
        /*000e*/ 	.short	(.L_3 - .L_2)
	.align		4
.L_2:
        /*0010*/ 	.word	index@(_Z18sgemm_vec4_128x128PfS_S_i)
        /*0014*/ 	.word	0x00000000


	//----- nvinfo : EIATTR_MIN_STACK_SIZE
	.align		4
.L_3:
        /*0018*/ 	.byte	0x04, 0x12
        /*001a*/ 	.short	(.L_5 - .L_4)
	.align		4
.L_4:
        /*001c*/ 	.word	index@(_Z18sgemm_vec4_128x128PfS_S_i)
        /*0020*/ 	.word	0x00000000
.L_5:


//--------------------- .nv.compat                --------------------------
	.section	.nv.compat,"",@"SHT_CUDA_COMPAT_INFO"
	.align	4
        /*0000*/ 	.byte	0x02, 0x09, 0x00, 0x00, 0x02, 0x02, 0x01, 0x00, 0x02, 0x05, 0x05, 0x00, 0x03, 0x07, 0x01, 0x01
        /*0010*/ 	.byte	0x02, 0x03, 0x00, 0x00, 0x02, 0x06, 0x01, 0x00, 0x04, 0x0b, 0x08, 0x00, 0x09, 0x00, 0x00, 0x00
        /*0020*/ 	.byte	0x00, 0x00, 0x00, 0x00


//--------------------- .nv.info._Z18sgemm_vec4_128x128PfS_S_i --------------------------
	.section	.nv.info._Z18sgemm_vec4_128x128PfS_S_i,"",@"SHT_CUDA_INFO"
	.sectionflags	@""
	.align	4


	//----- nvinfo : EIATTR_CUDA_API_VERSION
	.align		4
        /*0000*/ 	.byte	0x04, 0x37
        /*0002*/ 	.short	(.L_7 - .L_6)
.L_6:
        /*0004*/ 	.word	0x00000082


	//----- nvinfo : EIATTR_KPARAM_INFO
	.align		4
.L_7:
        /*0008*/ 	.byte	0x04, 0x17
        /*000a*/ 	.short	(.L_9 - .L_8)
.L_8:
        /*000c*/ 	.word	0x00000000
        /*0010*/ 	.short	0x0003
        /*0012*/ 	.short	0x0018
        /*0014*/ 	.byte	0x00, 0xf0, 0x11, 0x00


	//----- nvinfo : EIATTR_KPARAM_INFO
	.align		4
.L_9:
        /*0018*/ 	.byte	0x04, 0x17
        /*001a*/ 	.short	(.L_11 - .L_10)
.L_10:
        /*001c*/ 	.word	0x00000000
        /*0020*/ 	.short	0x0002
        /*0022*/ 	.short	0x0010
        /*0024*/ 	.byte	0x00, 0xf5, 0x21, 0x00


	//----- nvinfo : EIATTR_KPARAM_INFO
	.align		4
.L_11:
        /*0028*/ 	.byte	0x04, 0x17
        /*002a*/ 	.short	(.L_13 - .L_12)
.L_12:
        /*002c*/ 	.word	0x00000000
        /*0030*/ 	.short	0x0001
        /*0032*/ 	.short	0x0008
        /*0034*/ 	.byte	0x00, 0xf5, 0x21, 0x00


	//----- nvinfo : EIATTR_KPARAM_INFO
	.align		4
.L_13:
        /*0038*/ 	.byte	0x04, 0x17
        /*003a*/ 	.short	(.L_15 - .L_14)
.L_14:
        /*003c*/ 	.word	0x00000000
        /*0040*/ 	.short	0x0000
        /*0042*/ 	.short	0x0000
        /*0044*/ 	.byte	0x00, 0xf5, 0x21, 0x00


	//----- nvinfo : EIATTR_SPARSE_MMA_MASK
	.align		4
.L_15:
        /*0048*/ 	.byte	0x03, 0x50
        /*004a*/ 	.short	0x0000


	//----- nvinfo : EIATTR_MAXREG_COUNT
	.align		4
        /*004c*/ 	.byte	0x03, 0x1b
        /*004e*/ 	.short	0x00ff


	//----- nvinfo : EIATTR_NUM_BARRIERS
	.align		4
        /*0050*/ 	.byte	0x02, 0x4c
        /*0052*/ 	.byte	0x01
	.zero		1


	//----- nvinfo : EIATTR_MERCURY_ISA_VERSION
	.align		4
        /*0054*/ 	.byte	0x03, 0x5f
        /*0056*/ 	.short	0x0101


	//----- nvinfo : EIATTR_VRC_CTA_INIT_COUNT
	.align		4
        /*0058*/ 	.byte	0x02, 0x4a
	.zero		1
	.zero		1


	//----- nvinfo : EIATTR_EXIT_INSTR_OFFSETS
	.align		4
        /*005c*/ 	.byte	0x04, 0x1c
        /*005e*/ 	.short	(.L_17 - .L_16)


	//   ....[0]....
.L_16:
        /*0060*/ 	.word	0x00004e70


	//----- nvinfo : EIATTR_MAX_THREADS
	.align		4
.L_17:
        /*0064*/ 	.byte	0x04, 0x05
        /*0066*/ 	.short	(.L_19 - .L_18)
.L_18:
        /*0068*/ 	.word	0x00000100
        /*006c*/ 	.word	0x00000001
        /*0070*/ 	.word	0x00000001


	//----- nvinfo : EIATTR_CBANK_PARAM_SIZE
	.align		4
.L_19:
        /*0074*/ 	.byte	0x03, 0x19
        /*0076*/ 	.short	0x001c


	//----- nvinfo : EIATTR_PARAM_CBANK
	.align		4
        /*0078*/ 	.byte	0x04, 0x0a
        /*007a*/ 	.short	(.L_21 - .L_20)
	.align		4
.L_20:
        /*007c*/ 	.word	index@(.nv.constant0._Z18sgemm_vec4_128x128PfS_S_i)
        /*0080*/ 	.short	0x0380
        /*0082*/ 	.short	0x001c


	//----- nvinfo : EIATTR_SW_WAR
	.align		4
.L_21:
        /*0084*/ 	.byte	0x04, 0x36
        /*0086*/ 	.short	(.L_23 - .L_22)
.L_22:
        /*0088*/ 	.word	0x00000008
.L_23:


//--------------------- .nv.callgraph             --------------------------
	.section	.nv.callgraph,"",@"SHT_CUDA_CALLGRAPH"
	.align	4
	.sectionentsize	8
	.align		4
        /*0000*/ 	.word	0x00000000
	.align		4
        /*0004*/ 	.word	0xffffffff
	.align		4
        /*0008*/ 	.word	0x00000000
	.align		4
        /*000c*/ 	.word	0xfffffffe
	.align		4
        /*0010*/ 	.word	0x00000000
	.align		4
        /*0014*/ 	.word	0xfffffffd
	.align		4
        /*0018*/ 	.word	0x00000000
	.align		4
        /*001c*/ 	.word	0xfffffffc


//--------------------- .text._Z18sgemm_vec4_128x128PfS_S_i --------------------------
	.section	.text._Z18sgemm_vec4_128x128PfS_S_i,"ax",@progbits
	.align	128
        .global         _Z18sgemm_vec4_128x128PfS_S_i
        .type           _Z18sgemm_vec4_128x128PfS_S_i,@function
        .size           _Z18sgemm_vec4_128x128PfS_S_i,(.L_x_2 - _Z18sgemm_vec4_128x128PfS_S_i)
        .other          _Z18sgemm_vec4_128x128PfS_S_i,@"STO_CUDA_ENTRY STV_DEFAULT"
_Z18sgemm_vec4_128x128PfS_S_i:
.text._Z18sgemm_vec4_128x128PfS_S_i:
[----:B------:R-:W-:Y:S01]  /*0000*/  LDC R1, c[0x0][0x37c] ;  /* 0x0000df00ff017b82 */ /* 0x000fe20000000800 */
[----:B------:R-:W0:Y:S01]  /*0010*/  S2R R123, SR_TID.X ;  /* 0x00000000007b7919 */ /* 0x000e220000002100 */
[----:B------:R-:W1:Y:S01]  /*0020*/  LDCU.64 UR10, c[0x0][0x380] ;  /* 0x00007000ff0a77ac */ /* 0x000e620008000a00 */
[----:B------:R-:W2:Y:S01]  /*0030*/  S2R R124, SR_CTAID.Y ;  /* 0x00000000007c7919 */ /* 0x000ea20000002600 */
[----:B------:R-:W3:Y:S01]  /*0040*/  LDCU.64 UR8, c[0x0][0x358] ;  /* 0x00006b00ff0877ac */ /* 0x000ee20008000a00 */
[----:B------:R-:W4:Y:S01]  /*0050*/  S2R R125, SR_CTAID.X ;  /* 0x00000000007d7919 */ /* 0x000f220000002500 */
[----:B0-----:R-:W-:Y:S02]  /*0060*/  SHF.R.U32.HI R0, RZ, 0x1, R123 ;  /* 0x00000001ff007819 */ /* 0x001fe4000001167b */
[----:B------:R-:W-:Y:S02]  /*0070*/  SHF.L.U32 R5, R123, 0x2, RZ ;  /* 0x000000027b057819 */ /* 0x000fe400000006ff */
[----:B--2---:R-:W-:-:S02]  /*0080*/  SHF.L.U32 R2, R124, 0x14, RZ ;  /* 0x000000147c027819 */ /* 0x004fc400000006ff */
[----:B------:R-:W-:Y:S02]  /*0090*/  SHF.L.U32 R3, R0, 0xd, RZ ;  /* 0x0000000d00037819 */ /* 0x000fe400000006ff */
[----:B------:R-:W-:Y:S02]  /*00a0*/  LOP3.LUT R6, R5, 0x7c, RZ, 0xc0, !PT ;  /* 0x0000007c05067812 */ /* 0x000fe400078ec0ff */
[----:B------:R-:W-:Y:S02]  /*00b0*/  LOP3.LUT R10, R2, R3, RZ, 0xfc, !PT ;  /* 0x00000003020a7212 */ /* 0x000fe400078efcff */
[----:B------:R-:W0:Y:S02]  /*00c0*/  LDC.64 R2, c[0x0][0x388] ;  /* 0x0000e200ff027b82 */ /* 0x000e240000000a00 */
[----:B------:R-:W-:Y:S02]  /*00d0*/  LOP3.LUT R8, R10, 0x4, R5, 0xf8, !PT ;  /* 0x000000040a087812 */ /* 0x000fe400078ef805 */
[----:B------:R-:W-:-:S02]  /*00e0*/  SHF.R.S32.HI R7, RZ, 0x1f, R10 ;  /* 0x0000001fff077819 */ /* 0x000fc4000001140a */
[----:B-1----:R-:W-:-:S04]  /*00f0*/  LEA R4, P0, R8, UR10, 0x2 ;  /* 0x0000000a08047c11 */ /* 0x002fc8000f8010ff */
[----:B------:R-:W-:Y:S02]  /*0100*/  LEA.HI.X R5, R8, UR11, R7, 0x2, P0 ;  /* 0x0000000b08057c11 */ /* 0x000fe400080f1407 */
[----:B------:R-:W-:Y:S02]  /*0110*/  SHF.R.U32.HI R8, RZ, 0x5, R123 ;  /* 0x00000005ff087819 */ /* 0x000fe4000001167b */
[----:B----4-:R-:W-:Y:S01]  /*0120*/  LEA R7, R125, R6, 0x7 ;  /* 0x000000067d077211 */ /* 0x010fe200078e38ff */
[----:B---3--:R1:W2:Y:S03]  /*0130*/  LDG.E.128.CONSTANT R12, desc[UR8][R4.64] ;  /* 0x00000008040c7981 */ /* 0x0082a6000c1e9d00 */
[----:B------:R-:W-:-:S05]  /*0140*/  LEA R7, R8, R7, 0xd ;  /* 0x0000000708077211 */ /* 0x000fca00078e68ff */
[----:B0-----:R-:W-:-:S05]  /*0150*/  IMAD.WIDE.U32 R2, R7, 0x4, R2 ;  /* 0x0000000407027825 */ /* 0x001fca00078e0002 */
[----:B------:R0:W3:Y:S01]  /*0160*/  LDG.E.128.CONSTANT R16, desc[UR8][R2.64] ;  /* 0x0000000802107981 */ /* 0x0000e2000c1e9d00 */
[----:B------:R-:W4:Y:S01]  /*0170*/  S2UR UR5, SR_CgaCtaId ;  /* 0x00000000000579c3 */ /* 0x000f220000008800 */
[----:B------:R-:W-:Y:S01]  /*0180*/  UMOV UR4, 0x400 ;  /* 0x0000040000047882 */ /* 0x000fe20000000000 */
[C---:B------:R-:W-:Y:S02]  /*0190*/  LOP3.LUT R6, R123.reuse, 0x1, RZ, 0xc0, !PT ;  /* 0x000000017b067812 */ /* 0x040fe400078ec0ff */
[----:B------:R-:W-:-:S03]  /*01a0*/  SHF.L.U32 R121, R123, 0xb, RZ ;  /* 0x0000000b7b797819 */ /* 0x000fc600000006ff */
[----:B-1----:R-:W-:Y:S01]  /*01b0*/  IMAD.WIDE.U32 R4, R6, 0x10, RZ ;  /* 0x0000001006047825 */ /* 0x002fe200078e00ff */
[----:B------:R-:W-:-:S03]  /*01c0*/  SHF.L.U32 R122, R123, 0x4, RZ ;  /* 0x000000047b7a7819 */ /* 0x000fc600000006ff */
[----:B------:R-:W-:Y:S01]  /*01d0*/  IMAD.WIDE R6, R10, 0x4, RZ ;  /* 0x000000040a067825 */ /* 0x000fe200078e02ff */
[----:B------:R-:W-:Y:S02]  /*01e0*/  SHF.L.U32 R0, R0, 0x2, RZ ;  /* 0x0000000200007819 */ /* 0x000fe400000006ff */
[----:B------:R-:W-:Y:S01]  /*01f0*/  LOP3.LUT R121, R121, 0x800, RZ, 0xc0, !PT ;  /* 0x0000080079797812 */ /* 0x000fe200078ec0ff */
[----:B----4-:R-:W-:Y:S02]  /*0200*/  ULEA UR6, UR5, UR4, 0x18 ;  /* 0x0000000405067291 */ /* 0x010fe4000f8ec0ff */
[----:B------:R-:W-:-:S04]  /*0210*/  UIADD3 UR4, UPT, UPT, UR4, 0x2000, URZ ;  /* 0x0000200004047890 */ /* 0x000fc8000fffe0ff */
[----:B------:R-:W-:Y:S01]  /*0220*/  ULEA UR5, UR5, UR4, 0x18 ;  /* 0x0000000405057291 */ /* 0x000fe2000f8ec0ff */
[----:B------:R-:W-:Y:S02]  /*0230*/  LOP3.LUT R112, R4, R6, RZ, 0xfc, !PT ;  /* 0x0000000604707212 */ /* 0x000fe400078efcff */
[----:B------:R-:W-:Y:S02]  /*0240*/  LOP3.LUT R4, R5, R7, RZ, 0xfc, !PT ;  /* 0x0000000705047212 */ /* 0x000fe400078efcff */
[----:B------:R-:W-:Y:S02]  /*0250*/  LOP3.LUT R120, R122, 0x1f0, RZ, 0xc0, !PT ;  /* 0x000001f07a787812 */ /* 0x000fe400078ec0ff */
[----:B------:R-:W-:Y:S02]  /*0260*/  LEA R5, R8, UR5, 0x9 ;  /* 0x0000000508057c11 */ /* 0x000fe4000f8e48ff */
[----:B------:R-:W-:Y:S02]  /*0270*/  IADD3 R9, PT, PT, R0, UR6, R121 ;  /* 0x0000000600097c10 */ /* 0x000fe4000fffe079 */
[----:B------:R-:W-:-:S02]  /*0280*/  IADD3 R5, PT, PT, R5, R120, RZ ;  /* 0x0000007805057210 */ /* 0x000fc40007ffe0ff */
[----:B------:R-:W-:-:S04]  /*0290*/  SHF.L.U32 R117, R123, 0x5, RZ ;  /* 0x000000057b757819 */ /* 0x000fc800000006ff */
[----:B------:R-:W-:Y:S02]  /*02a0*/  LOP3.LUT R117, R117, 0x1e0, RZ, 0xc0, !PT ;  /* 0x000001e075757812 */ /* 0x000fe400078ec0ff */
[----:B------:R-:W-:Y:S02]  /*02b0*/  IADD3 R112, P0, PT, R112, UR10, RZ ;  /* 0x0000000a70707c10 */ /* 0x000fe4000ff1e0ff */
[----:B------:R-:W-:Y:S02]  /*02c0*/  LOP3.LUT R0, R0, 0x1e0, RZ, 0xc0, !PT ;  /* 0x000001e000007812 */ /* 0x000fe400078ec0ff */
[----:B------:R-:W-:Y:S02]  /*02d0*/  IADD3 R114, P2, PT, R2, 0x40000, RZ ;  /* 0x0004000002727810 */ /* 0x000fe40007f5e0ff */
[----:B------:R-:W-:Y:S01]  /*02e0*/  IADD3 R112, P1, PT, R112, 0x20, RZ ;  /* 0x0000002070707810 */ /* 0x000fe20007f3e0ff */
[----:B------:R-:W-:Y:S01]  /*02f0*/  HFMA2 R110, -RZ, RZ, 0, 5.9604644775390625e-08 ;  /* 0x00000001ff6e7431 */ /* 0x000fe200000001ff */
[----:B------:R-:W-:Y:S01]  /*0300*/  IADD3.X R113, PT, PT, RZ, R3, RZ, P2, !PT ;  /* 0x00000003ff717210 */ /* 0x000fe200017fe4ff */
[----:B------:R-:W-:Y:S01]  /*0310*/  HFMA2 R56, -RZ, RZ, 0, 0 ;  /* 0x00000000ff387431 */ /* 0x000fe200000001ff */
[----:B------:R-:W-:Y:S01]  /*0320*/  IADD3.X R111, PT, PT, RZ, UR11, R4, P1, P0 ;  /* 0x0000000bff6f7c10 */ /* 0x000fe20008fe0404 */
[----:B0-----:R-:W-:Y:S01]  /*0330*/  HFMA2 R3, -RZ, RZ, 0, 0 ;  /* 0x00000000ff037431 */ /* 0x001fe200000001ff */
[----:B------:R-:W-:-:S02]  /*0340*/  CS2R R80, SRZ ;  /* 0x0000000000507805 */ /* 0x000fc4000001ff00 */
[----:B------:R-:W-:Y:S02]  /*0350*/  MOV R4, RZ ;  /* 0x000000ff00047202 */ /* 0x000fe40000000f00 */
[----:B------:R-:W-:Y:S02]  /*0360*/  CS2R R72, SRZ ;  /* 0x0000000000487805 */ /* 0x000fe4000001ff00 */
[----:B------:R-:W-:Y:S02]  /*0370*/  CS2R R70, SRZ ;  /* 0x0000000000467805 */ /* 0x000fe4000001ff00 */
[----:B------:R-:W-:Y:S02]  /*0380*/  CS2R R22, SRZ ;  /* 0x0000000000167805 */ /* 0x000fe4000001ff00 */
[----:B------:R-:W-:Y:S02]  /*0390*/  CS2R R86, SRZ ;  /* 0x0000000000567805 */ /* 0x000fe4000001ff00 */
[----:B------:R-:W-:-:S02]  /*03a0*/  CS2R R66, SRZ ;  /* 0x0000000000427805 */ /* 0x000fc4000001ff00 */
[----:B------:R-:W-:Y:S02]  /*03b0*/  CS2R R68, SRZ ;  /* 0x0000000000447805 */ /* 0x000fe4000001ff00 */
        /* <DEDUP_REMOVED lines=14> */
[----:B------:R-:W-:Y:S02]  /*04a0*/  MOV R50, RZ ;  /* 0x000000ff00327202 */ /* 0x000fe40000000f00 */
[----:B------:R-:W-:Y:S02]  /*04b0*/  CS2R R102, SRZ ;  /* 0x0000000000667805 */ /* 0x000fe4000001ff00 */
[----:B------:R-:W-:-:S02]  /*04c0*/  CS2R R26, SRZ ;  /* 0x00000000001a7805 */ /* 0x000fc4000001ff00 */
[----:B------:R-:W-:Y:S02]  /*04d0*/  MOV R97, RZ ;  /* 0x000000ff00617202 */ /* 0x000fe40000000f00 */
[----:B------:R-:W-:Y:S02]  /*04e0*/  CS2R R90, SRZ ;  /* 0x00000000005a7805 */ /* 0x000fe4000001ff00 */
[----:B------:R-:W-:Y:S02]  /*04f0*/  CS2R R82, SRZ ;  /* 0x0000000000527805 */ /* 0x000fe4000001ff00 */
[----:B------:R-:W-:Y:S02]  /*0500*/  CS2R R24, SRZ ;  /* 0x0000000000187805 */ /* 0x000fe4000001ff00 */
[----:B------:R-:W-:Y:S02]  /*0510*/  CS2R R100, SRZ ;  /* 0x0000000000647805 */ /* 0x000fe4000001ff00 */
[----:B------:R-:W-:-:S02]  /*0520*/  CS2R R54, SRZ ;  /* 0x0000000000367805 */ /* 0x000fc4000001ff00 */
[----:B------:R-:W-:Y:S01]  /*0530*/  MOV R115, RZ ;  /* 0x000000ff00737202 */ /* 0x000fe20000000f00 */
[----:B------:R-:W-:Y:S01]  /*0540*/  UMOV UR4, URZ ;  /* 0x000000ff00047c82 */ /* 0x000fe20008000000 */
[----:B--2---:R-:W-:Y:S04]  /*0550*/  STS [R9], R12 ;  /* 0x0000000c09007388 */ /* 0x004fe80000000800 */
[----:B------:R-:W-:Y:S04]  /*0560*/  STS [R9+0x200], R13 ;  /* 0x0002000d09007388 */ /* 0x000fe80000000800 */
[----:B------:R-:W-:Y:S04]  /*0570*/  STS [R9+0x400], R14 ;  /* 0x0004000e09007388 */ /* 0x000fe80000000800 */
[----:B------:R-:W-:Y:S04]  /*0580*/  STS [R9+0x600], R15 ;  /* 0x0006000f09007388 */ /* 0x000fe80000000800 */
[----:B---3--:R0:W-:Y:S01]  /*0590*/  STS.128 [R5], R16 ;  /* 0x0000001005007388 */ /* 0x0081e20000000c00 */
[----:B------:R-:W-:Y:S06]  /*05a0*/  BAR.SYNC.DEFER_BLOCKING 0x0 ;  /* 0x0000000000007b1d */ /* 0x000fec0000010000 */
[----:B------:R-:W1:Y:S04]  /*05b0*/  LDS.128 R28, [R117+UR5] ;  /* 0x00000005751c7984 */ /* 0x000e680008000c00 */
[----:B------:R-:W2:Y:S01]  /*05c0*/  LDS.128 R8, [R117+UR5+0x10] ;  /* 0x0000100575087984 */ /* 0x000ea20008000c00 */
[----:B0-----:R-:W-:-:S03]  /*05d0*/  CS2R R16, SRZ ;  /* 0x0000000000107805 */ /* 0x001fc6000001ff00 */
[----:B------:R-:W0:Y:S04]  /*05e0*/  LDS.128 R36, [R0+UR6] ;  /* 0x0000000600247984 */ /* 0x000e280008000c00 */
[----:B------:R3:W4:Y:S02]  /*05f0*/  LDS.128 R32, [R0+UR6+0x10] ;  /* 0x0000100600207984 */ /* 0x0007240008000c00 */
[----:B---3--:R-:W-:-:S07]  /*0600*/  HFMA2 R0, -RZ, RZ, 0, 0 ;  /* 0x00000000ff007431 */ /* 0x008fce00000001ff */
.L_x_0:
[----:B------:R-:W-:Y:S01]  /*0610*/  SHF.L.U32 R119, R123, 0x1, RZ ;  /* 0x000000017b777819 */ /* 0x000fe200000006ff */
[----:B0-2---:R-:W-:Y:S01]  /*0620*/  FFMA R57, R10, R38, R0 ;  /* 0x000000260a397223 */ /* 0x005fe20000000000 */
[----:B------:R-:W-:Y:S01]  /*0630*/  SHF.L.U32 R116, R115, 0xc, RZ ;  /* 0x0000000c73747819 */ /* 0x000fe200000006ff */
[-C--:B-1----:R-:W-:Y:S01]  /*0640*/  FFMA R5, R28, R36.reuse, R54 ;  /* 0x000000241c057223 */ /* 0x082fe20000000036 */
[----:B------:R-:W-:Y:S01]  /*0650*/  LOP3.LUT R118, R119, 0x1e0, RZ, 0xc0, !PT ;  /* 0x000001e077767812 */ /* 0x000fe200078ec0ff */
[-C--:B------:R-:W-:Y:S01]  /*0660*/  FFMA R96, R31, R36.reuse, R55 ;  /* 0x000000241f607223 */ /* 0x080fe20000000037 */
[----:B------:R-:W-:Y:S01]  /*0670*/  IADD3 R2, PT, PT, R117, UR5, R116 ;  /* 0x0000000575027c10 */ /* 0x000fe2000fffe074 */
[-C--:B------:R-:W-:Y:S01]  /*0680*/  FFMA R84, R29, R36.reuse, R84 ;  /* 0x000000241d547223 */ /* 0x080fe20000000054 */
[----:B------:R-:W-:Y:S01]  /*0690*/  IADD3 R0, PT, PT, R118, UR6, R116 ;  /* 0x0000000676007c10 */ /* 0x000fe2000fffe074 */
[-C--:B------:R-:W-:Y:S01]  /*06a0*/  FFMA R92, R30, R36.reuse, R92 ;  /* 0x000000241e5c7223 */ /* 0x080fe2000000005c */
[-C--:B------:R-:W-:Y:S01]  /*06b0*/  FFMA R55, R8, R36.reuse, R17 ;  /* 0x0000002408377223 */ /* 0x080fe20000000011 */
[-C--:B------:R-:W-:Y:S01]  /*06c0*/  FFMA R54, R9, R36.reuse, R100 ;  /* 0x0000002409367223 */ /* 0x080fe20000000064 */
[-C--:B------:R-:W-:Y:S01]  /*06d0*/  FFMA R3, R10, R36.reuse, R3 ;  /* 0x000000240a037223 */ /* 0x080fe20000000003 */
[----:B------:R-:W-:Y:S01]  /*06e0*/  FFMA R53, R11, R36, R24 ;  /* 0x000000240b357223 */ /* 0x000fe20000000018 */
[-C--:B------:R-:W-:Y:S01]  /*06f0*/  FFMA R75, R28, R37.reuse, R75 ;  /* 0x000000251c4b7223 */ /* 0x080fe2000000004b */
[-C--:B------:R-:W-:Y:S01]  /*0700*/  FFMA R83, R29, R37.reuse, R83 ;  /* 0x000000251d537223 */ /* 0x080fe20000000053 */
[-C--:B------:R-:W-:Y:S01]  /*0710*/  FFMA R91, R30, R37.reuse, R91 ;  /* 0x000000251e5b7223 */ /* 0x080fe2000000005b */
[-C--:B------:R-:W-:Y:S01]  /*0720*/  FFMA R102, R31, R37.reuse, R102 ;  /* 0x000000251f667223 */ /* 0x080fe20000000066 */
[-C--:B------:R-:W-:Y:S01]  /*0730*/  FFMA R52, R8, R37.reuse, R101 ;  /* 0x0000002508347223 */ /* 0x080fe20000000065 */
[-C--:B------:R-:W-:Y:S01]  /*0740*/  FFMA R107, R9, R37.reuse, R25 ;  /* 0x00000025096b7223 */ /* 0x080fe20000000019 */
[-C--:B------:R-:W-:Y:S01]  /*0750*/  FFMA R105, R10, R37.reuse, R26 ;  /* 0x000000250a697223 */ /* 0x080fe2000000001a */
[----:B------:R-:W-:Y:S01]  /*0760*/  FFMA R106, R11, R37, R21 ;  /* 0x000000250b6a7223 */ /* 0x000fe20000000015 */
[CC--:B------:R-:W-:Y:S01]  /*0770*/  FFMA R104, R8.reuse, R38.reuse, R27 ;  /* 0x0000002608687223 */ /* 0x0c0fe2000000001b */
[----:B------:R-:W-:Y:S01]  /*0780*/  LDS.128 R12, [R2+0x200] ;  /* 0x00020000020c7984 */ /* 0x000fe20000000c00 */
[-C--:B------:R-:W-:Y:S01]  /*0790*/  FFMA R51, R8, R39.reuse, R16 ;  /* 0x0000002708337223 */ /* 0x080fe20000000010 */
[-C--:B------:R-:W-:Y:S01]  /*07a0*/  FFMA R37, R9, R39.reuse, R22 ;  /* 0x0000002709257223 */ /* 0x080fe20000000016 */
[----:B------:R-:W-:Y:S01]  /*07b0*/  FFMA R36, R10, R39, R20 ;  /* 0x000000270a247223 */ /* 0x000fe20000000014 */
[----:B------:R-:W0:Y:S01]  /*07c0*/  LDS.128 R24, [R0+0x200] ;  /* 0x0002000000187984 */ /* 0x000e220000000c00 */
[----:B----4-:R-:W-:Y:S01]  /*07d0*/  FFMA R48, R30, R35, R23 ;  /* 0x000000231e307223 */ /* 0x010fe20000000017 */
[CC--:B------:R-:W-:Y:S01]  /*07e0*/  FFMA R101, R31.reuse, R38.reuse, R97 ;  /* 0x000000261f657223 */ /* 0x0c0fe20000000061 */
[----:B------:R-:W-:Y:S01]  /*07f0*/  FFMA R100, R31, R39, R98 ;  /* 0x000000271f647223 */ /* 0x000fe20000000062 */
[----:B------:R-:W1:Y:S01]  /*0800*/  LDS.128 R16, [R0+0x210] ;  /* 0x0002100000107984 */ /* 0x000e620000000c00 */
[-C--:B------:R-:W-:Y:S01]  /*0810*/  FFMA R78, R28, R38.reuse, R78 ;  /* 0x000000261c4e7223 */ /* 0x080fe2000000004e */
[-C--:B------:R-:W-:Y:S01]  /*0820*/  FFMA R82, R29, R38.reuse, R82 ;  /* 0x000000261d527223 */ /* 0x080fe20000000052 */
[CC--:B------:R-:W-:Y:S01]  /*0830*/  FFMA R90, R30.reuse, R38.reuse, R90 ;  /* 0x000000261e5a7223 */ /* 0x0c0fe2000000005a */
[----:B------:R-:W2:Y:S01]  /*0840*/  LDS.128 R20, [R2+0x210] ;  /* 0x0002100002147984 */ /* 0x000ea20000000c00 */
[----:B------:R-:W-:Y:S01]  /*0850*/  FFMA R103, R9, R38, R103 ;  /* 0x0000002609677223 */ /* 0x000fe20000000067 */
[C---:B------:R-:W-:Y:S01]  /*0860*/  FFMA R99, R31.reuse, R32, R99 ;  /* 0x000000201f637223 */ /* 0x040fe20000000063 */
[C---:B------:R-:W-:Y:S01]  /*0870*/  FFMA R98, R31.reuse, R33, R76 ;  /* 0x000000211f627223 */ /* 0x040fe2000000004c */
[----:B------:R-:W-:Y:S01]  /*0880*/  FFMA R97, R31, R34, R73 ;  /* 0x000000221f617223 */ /* 0x000fe20000000049 */
[----:B------:R-:W-:Y:S01]  /*0890*/  FFMA R38, R11, R38, R50 ;  /* 0x000000260b267223 */ /* 0x000fe20000000032 */
[C---:B------:R-:W-:Y:S01]  /*08a0*/  FFMA R89, R30.reuse, R39, R89 ;  /* 0x000000271e597223 */ /* 0x040fe20000000059 */
[C---:B------:R-:W-:Y:S01]  /*08b0*/  FFMA R95, R30.reuse, R32, R95 ;  /* 0x000000201e5f7223 */ /* 0x040fe2000000005f */
[C---:B------:R-:W-:Y:S01]  /*08c0*/  FFMA R94, R30.reuse, R33, R94 ;  /* 0x000000211e5e7223 */ /* 0x040fe2000000005e */
[----:B------:R-:W-:Y:S01]  /*08d0*/  FFMA R93, R30, R34, R93 ;  /* 0x000000221e5d7223 */ /* 0x000fe2000000005d */
[-C--:B------:R-:W-:Y:S01]  /*08e0*/  FFMA R6, R29, R35.reuse, R80 ;  /* 0x000000231d067223 */ /* 0x080fe20000000050 */
[----:B------:R-:W-:Y:S01]  /*08f0*/  FFMA R31, R31, R35, R56 ;  /* 0x000000231f1f7223 */ /* 0x000fe20000000038 */
[C---:B------:R-:W-:Y:S01]  /*0900*/  FFMA R61, R11.reuse, R39, R61 ;  /* 0x000000270b3d7223 */ /* 0x040fe2000000003d */
[C---:B------:R-:W-:Y:S01]  /*0910*/  FFMA R65, R11.reuse, R32, R65 ;  /* 0x000000200b417223 */ /* 0x040fe20000000041 */
[C---:B------:R-:W-:Y:S01]  /*0920*/  FFMA R69, R11.reuse, R33, R69 ;  /* 0x000000210b457223 */ /* 0x040fe20000000045 */
[C---:B------:R-:W-:Y:S01]  /*0930*/  FFMA R70, R11.reuse, R34, R70 ;  /* 0x000000220b467223 */ /* 0x040fe20000000046 */
[----:B------:R-:W-:Y:S01]  /*0940*/  FFMA R81, R11, R35, R81 ;  /* 0x000000230b517223 */ /* 0x000fe20000000051 */
[-C--:B------:R-:W-:Y:S01]  /*0950*/  FFMA R74, R28, R39.reuse, R74 ;  /* 0x000000271c4a7223 */ /* 0x080fe2000000004a */
[C---:B------:R-:W-:Y:S01]  /*0960*/  FFMA R50, R29.reuse, R39, R79 ;  /* 0x000000271d327223 */ /* 0x040fe2000000004f */
[----:B------:R-:W-:Y:S01]  /*0970*/  FFMA R73, R10, R35, R4 ;  /* 0x000000230a497223 */ /* 0x000fe20000000004 */
[----:B------:R-:W-:Y:S01]  /*0980*/  LDS.128 R44, [R0+0x400] ;  /* 0x00040000002c7984 */ /* 0x000fe20000000c00 */
[-C--:B------:R-:W-:Y:S01]  /*0990*/  FFMA R77, R28, R32.reuse, R77 ;  /* 0x000000201c4d7223 */ /* 0x080fe2000000004d */
[-C--:B------:R-:W-:Y:S01]  /*09a0*/  FFMA R85, R29, R32.reuse, R85 ;  /* 0x000000201d557223 */ /* 0x080fe20000000055 */
[-C--:B------:R-:W-:Y:S01]  /*09b0*/  FFMA R60, R8, R32.reuse, R60 ;  /* 0x00000020083c7223 */ /* 0x080fe2000000003c */
[----:B------:R-:W-:Y:S01]  /*09c0*/  LDS.128 R40, [R0+0x410] ;  /* 0x0004100000287984 */ /* 0x000fe20000000c00 */
[-C--:B------:R-:W-:Y:S01]  /*09d0*/  FFMA R59, R9, R32.reuse, R59 ;  /* 0x00000020093b7223 */ /* 0x080fe2000000003b */
[----:B------:R-:W-:Y:S01]  /*09e0*/  FFMA R58, R10, R32, R58 ;  /* 0x000000200a3a7223 */ /* 0x000fe2000000003a */
[-C--:B------:R-:W-:Y:S01]  /*09f0*/  FFMA R108, R28, R33.reuse, R108 ;  /* 0x000000211c6c7223 */ /* 0x080fe2000000006c */
[-C--:B------:R-:W-:Y:S01]  /*0a00*/  FFMA R88, R29, R33.reuse, R88 ;  /* 0x000000211d587223 */ /* 0x080fe20000000058 */
[-C--:B------:R-:W-:Y:S01]  /*0a10*/  FFMA R64, R8, R33.reuse, R64 ;  /* 0x0000002108407223 */ /* 0x080fe20000000040 */
[-C--:B------:R-:W-:Y:S01]  /*0a20*/  FFMA R63, R9, R33.reuse, R63 ;  /* 0x00000021093f7223 */ /* 0x080fe2000000003f */
[----:B------:R-:W-:Y:S01]  /*0a30*/  FFMA R62, R10, R33, R62 ;  /* 0x000000210a3e7223 */ /* 0x000fe2000000003e */
[CC--:B0-----:R-:W-:Y:S01]  /*0a40*/  FFMA R56, R24.reuse, R15.reuse, R96 ;  /* 0x0000000f18387223 */ /* 0x0c1fe20000000060 */
[-C--:B------:R-:W-:Y:S01]  /*0a50*/  FFMA R92, R24, R14.reuse, R92 ;  /* 0x0000000e185c7223 */ /* 0x080fe2000000005c */
[-C--:B------:R-:W-:Y:S01]  /*0a60*/  FFMA R91, R25, R14.reuse, R91 ;  /* 0x0000000e195b7223 */ /* 0x080fe2000000005b */
[-C--:B------:R-:W-:Y:S01]  /*0a70*/  FFMA R90, R26, R14.reuse, R90 ;  /* 0x0000000e1a5a7223 */ /* 0x080fe2000000005a */
[-C--:B------:R-:W-:Y:S01]  /*0a80*/  FFMA R89, R27, R14.reuse, R89 ;  /* 0x0000000e1b597223 */ /* 0x080fe20000000059 */
[-C--:B-1----:R-:W-:Y:S01]  /*0a90*/  FFMA R95, R16, R14.reuse, R95 ;  /* 0x0000000e105f7223 */ /* 0x082fe2000000005f */
        /* <DEDUP_REMOVED lines=9> */
[C---:B------:R-:W-:Y:S01]  /*0b30*/  FFMA R96, R19.reuse, R15, R31 ;  /* 0x0000000f13607223 */ /* 0x040fe2000000001f */
[----:B--2---:R-:W-:Y:S01]  /*0b40*/  FFMA R11, R26, R22, R57 ;  /* 0x000000161a0b7223 */ /* 0x004fe20000000039 */
[----:B------:R-:W-:Y:S01]  /*0b50*/  FFMA R76, R24, R12, R5 ;  /* 0x0000000c184c7223 */ /* 0x000fe20000000005 */
[----:B------:R-:W-:Y:S01]  /*0b60*/  FFMA R49, R19, R13, R6 ;  /* 0x0000000d13317223 */ /* 0x000fe20000000006 */
[----:B------:R-:W-:Y:S01]  /*0b70*/  FFMA R57, R26, R23, R38 ;  /* 0x000000171a397223 */ /* 0x000fe20000000026 */
[C---:B------:R-:W-:Y:S01]  /*0b80*/  FFMA R15, R27.reuse, R21, R37 ;  /* 0x000000151b0f7223 */ /* 0x040fe20000000025 */
[----:B------:R-:W-:Y:S01]  /*0b90*/  FFMA R14, R27, R22, R36 ;  /* 0x000000161b0e7223 */ /* 0x000fe20000000024 */
[----:B------:R-:W0:Y:S01]  /*0ba0*/  LDS.128 R4, [R2+0x400] ;  /* 0x0004000002047984 */ /* 0x000e220000000c00 */
[CC--:B------:R-:W-:Y:S01]  /*0bb0*/  FFMA R79, R28.reuse, R34.reuse, R109 ;  /* 0x000000221c4f7223 */ /* 0x0c0fe2000000006d */
[-C--:B------:R-:W-:Y:S01]  /*0bc0*/  FFMA R87, R29, R34.reuse, R87 ;  /* 0x000000221d577223 */ /* 0x080fe20000000057 */
[-C--:B------:R-:W-:Y:S01]  /*0bd0*/  FFMA R86, R28, R35.reuse, R86 ;  /* 0x000000231c567223 */ /* 0x080fe20000000056 */
[----:B------:R-:W1:Y:S01]  /*0be0*/  LDS.128 R36, [R2+0x410] ;  /* 0x0004100002247984 */ /* 0x000e620000000c00 */
[-C--:B------:R-:W-:Y:S01]  /*0bf0*/  FFMA R68, R8, R34.reuse, R68 ;  /* 0x0000002208447223 */ /* 0x080fe20000000044 */
[CC--:B------:R-:W-:Y:S01]  /*0c00*/  FFMA R67, R9.reuse, R34.reuse, R67 ;  /* 0x0000002209437223 */ /* 0x0c0fe20000000043 */
[----:B------:R-:W-:Y:S01]  /*0c10*/  FFMA R66, R10, R34, R66 ;  /* 0x000000220a427223 */ /* 0x000fe20000000042 */
        /* <DEDUP_REMOVED lines=14> */
[CC--:B------:R-:W-:Y:S01]  /*0d00*/  FFMA R88, R17.reuse, R13.reuse, R88 ;  /* 0x0000000d11587223 */ /* 0x0c0fe20000000058 */
[----:B------:R-:W-:Y:S01]  /*0d10*/  FFMA R87, R18, R13, R87 ;  /* 0x0000000d12577223 */ /* 0x000fe20000000057 */
[C---:B------:R-:W-:Y:S01]  /*0d20*/  FFMA R60, R16.reuse, R20, R60 ;  /* 0x00000014103c7223 */ /* 0x040fe2000000003c */
[C---:B------:R-:W-:Y:S01]  /*0d30*/  FFMA R59, R16.reuse, R21, R59 ;  /* 0x00000015103b7223 */ /* 0x040fe2000000003b */
[C---:B------:R-:W-:Y:S01]  /*0d40*/  FFMA R58, R16.reuse, R22, R58 ;  /* 0x00000016103a7223 */ /* 0x040fe2000000003a */
        /* <DEDUP_REMOVED lines=13> */
[CC--:B------:R-:W-:Y:S01]  /*0e20*/  FFMA R10, R26.reuse, R20.reuse, R104 ;  /* 0x000000141a0a7223 */ /* 0x0c0fe20000000068 */
[----:B------:R-:W-:Y:S01]  /*0e30*/  FFMA R12, R26, R21, R103 ;  /* 0x000000151a0c7223 */ /* 0x000fe20000000067 */
        /* <DEDUP_REMOVED lines=10> */
[-C--:B0-----:R-:W-:Y:S01]  /*0ee0*/  FFMA R76, R44, R4.reuse, R76 ;  /* 0x000000042c4c7223 */ /* 0x081fe2000000004c */
        /* <DEDUP_REMOVED lines=31> */
[C---:B-1----:R-:W-:Y:S01]  /*10e0*/  FFMA R60, R40.reuse, R36, R60 ;  /* 0x00000024283c7223 */ /* 0x042fe2000000003c */
        /* <DEDUP_REMOVED lines=15> */
[----:B------:R-:W-:Y:S01]  /*11e0*/  MOV R40, R112 ;  /* 0x0000007000287202 */ /* 0x000fe20000000f00 */
[C---:B------:R-:W-:Y:S01]  /*11f0*/  FFMA R68, R42.reuse, R36, R68 ;  /* 0x000000242a447223 */ /* 0x040fe20000000044 */
[----:B------:R-:W-:Y:S01]  /*1200*/  MOV R41, R111 ;  /* 0x0000006f00297202 */ /* 0x000fe20000000f00 */
[C---:B------:R-:W-:Y:S01]  /*1210*/  FFMA R67, R42.reuse, R37, R67 ;  /* 0x000000252a437223 */ /* 0x040fe20000000043 */
[----:B------:R-:W-:Y:S01]  /*1220*/  MOV R44, R114 ;  /* 0x00000072002c7202 */ /* 0x000fe20000000f00 */
[C---:B------:R-:W-:Y:S01]  /*1230*/  FFMA R66, R42.reuse, R38, R66 ;  /* 0x000000262a427223 */ /* 0x040fe20000000042 */
[----:B------:R-:W-:Y:S01]  /*1240*/  MOV R45, R113 ;  /* 0x00000071002d7202 */ /* 0x000fe20000000f00 */
        /* <DEDUP_REMOVED lines=13> */
[----:B------:R-:W2:Y:S04]  /*1320*/  LDG.E.128.CONSTANT R40, desc[UR8][R40.64] ;  /* 0x0000000828287981 */ /* 0x000ea8000c1e9d00 */
[----:B------:R-:W3:Y:S04]  /*1330*/  LDG.E.128.CONSTANT R44, desc[UR8][R44.64] ;  /* 0x000000082c2c7981 */ /* 0x000ee8000c1e9d00 */
[----:B------:R-:W-:Y:S04]  /*1340*/  LDS.128 R32, [R2+0x600] ;  /* 0x0006000002207984 */ /* 0x000fe80000000c00 */
[----:B------:R-:W0:Y:S04]  /*1350*/  LDS.128 R24, [R0+0x600] ;  /* 0x0006000000187984 */ /* 0x000e280000000c00 */
[----:B------:R-:W1:Y:S04]  /*1360*/  LDS.128 R28, [R0+0x610] ;  /* 0x00061000001c7984 */ /* 0x000e680000000c00 */
[----:B------:R-:W4:Y:S04]  /*1370*/  LDS.128 R36, [R2+0x610] ;  /* 0x0006100002247984 */ /* 0x000f280000000c00 */
[----:B------:R-:W-:Y:S01]  /*1380*/  LDS.128 R52, [R0+0x800] ;  /* 0x0008000000347984 */ /* 0x000fe20000000c00 */
[-C--:B0-----:R-:W-:Y:S01]  /*1390*/  FFMA R76, R24, R32.reuse, R76 ;  /* 0x00000020184c7223 */ /* 0x081fe2000000004c */
        /* <DEDUP_REMOVED lines=29> */
[C---:B----4-:R-:W-:Y:S01]  /*1570*/  FFMA R35, R24.reuse, R36, R4 ;  /* 0x0000002418237223 */ /* 0x050fe20000000004 */
[C---:B------:R-:W-:Y:S01]  /*1580*/  FFMA R100, R24.reuse, R37, R5 ;  /* 0x0000002518647223 */ /* 0x040fe20000000005 */
[C---:B------:R-:W-:Y:S01]  /*1590*/  FFMA R3, R24.reuse, R38, R3 ;  /* 0x0000002618037223 */ /* 0x040fe20000000003 */
[C---:B------:R-:W-:Y:S01]  /*15a0*/  FFMA R33, R31.reuse, R33, R49 ;  /* 0x000000211f217223 */ /* 0x040fe20000000031 */
[----:B------:R-:W-:Y:S01]  /*15b0*/  FFMA R34, R31, R34, R48 ;  /* 0x000000221f227223 */ /* 0x000fe20000000030 */
[----:B------:R-:W-:Y:S01]  /*15c0*/  FFMA R24, R24, R39, R6 ;  /* 0x0000002718187223 */ /* 0x000fe20000000006 */
[C---:B------:R-:W-:Y:S01]  /*15d0*/  FFMA R101, R25.reuse, R36, R7 ;  /* 0x0000002419657223 */ /* 0x040fe20000000007 */
[----:B------:R-:W0:Y:S04]  /*15e0*/  LDS.128 R48, [R2+0x800] ;  /* 0x0008000002307984 */ /* 0x000e280000000c00 */
[----:B------:R-:W1:Y:S04]  /*15f0*/  LDS.128 R4, [R2+0x810] ;  /* 0x0008100002047984 */ /* 0x000e680000000c00 */
[----:B------:R-:W4:Y:S01]  /*1600*/  LDS.128 R20, [R0+0x810] ;  /* 0x0008100000147984 */ /* 0x000f220000000c00 */
[C---:B------:R-:W-:Y:S01]  /*1610*/  FFMA R9, R25.reuse, R37, R9 ;  /* 0x0000002519097223 */ /* 0x040fe20000000009 */
[C---:B------:R-:W-:Y:S01]  /*1620*/  FFMA R8, R25.reuse, R38, R8 ;  /* 0x0000002619087223 */ /* 0x040fe20000000008 */
[C---:B------:R-:W-:Y:S01]  /*1630*/  FFMA R10, R26.reuse, R36, R10 ;  /* 0x000000241a0a7223 */ /* 0x040fe2000000000a */
[C---:B------:R-:W-:Y:S01]  /*1640*/  FFMA R11, R26.reuse, R38, R11 ;  /* 0x000000261a0b7223 */ /* 0x040fe2000000000b */
[----:B------:R-:W-:Y:S01]  /*1650*/  FFMA R13, R25, R39, R13 ;  /* 0x00000027190d7223 */ /* 0x000fe2000000000d */
        /* <DEDUP_REMOVED lines=21> */
[----:B------:R-:W-:-:S02]  /*17b0*/  FFMA R81, R31, R39, R81 ;  /* 0x000000271f517223 */ /* 0x000fc40000000051 */
[----:B------:R-:W-:Y:S01]  /*17c0*/  LDS.128 R36, [R0+0xa00] ;  /* 0x000a000000247984 */ /* 0x000fe20000000c00 */
[C---:B0-----:R-:W-:Y:S01]  /*17d0*/  FFMA R76, R52.reuse, R48, R76 ;  /* 0x00000030344c7223 */ /* 0x041fe2000000004c */
[C---:B------:R-:W-:Y:S01]  /*17e0*/  FFMA R84, R52.reuse, R49, R84 ;  /* 0x0000003134547223 */ /* 0x040fe20000000054 */
[C---:B------:R-:W-:Y:S01]  /*17f0*/  FFMA R92, R52.reuse, R50, R92 ;  /* 0x00000032345c7223 */ /* 0x040fe2000000005c */
[C---:B------:R-:W-:Y:S01]  /*1800*/  FFMA R56, R52.reuse, R51, R56 ;  /* 0x0000003334387223 */ /* 0x040fe20000000038 */
[C---:B-1----:R-:W-:Y:S01]  /*1810*/  FFMA R35, R52.reuse, R4, R35 ;  /* 0x0000000434237223 */ /* 0x042fe20000000023 */
[C---:B------:R-:W-:Y:S01]  /*1820*/  FFMA R100, R52.reuse, R5, R100 ;  /* 0x0000000534647223 */ /* 0x040fe20000000064 */
[C---:B------:R-:W-:Y:S01]  /*1830*/  FFMA R3, R52.reuse, R6, R3 ;  /* 0x0000000634037223 */ /* 0x040fe20000000003 */
[----:B------:R-:W-:Y:S01]  /*1840*/  FFMA R24, R52, R7, R24 ;  /* 0x0000000734187223 */ /* 0x000fe20000000018 */
[-C--:B------:R-:W-:Y:S01]  /*1850*/  FFMA R75, R53, R48.reuse, R75 ;  /* 0x00000030354b7223 */ /* 0x080fe2000000004b */
[-C--:B------:R-:W-:Y:S01]  /*1860*/  FFMA R78, R54, R48.reuse, R78 ;  /* 0x00000030364e7223 */ /* 0x080fe2000000004e */
[-C--:B------:R-:W-:Y:S01]  /*1870*/  FFMA R74, R55, R48.reuse, R74 ;  /* 0x00000030374a7223 */ /* 0x080fe2000000004a */
[-C--:B----4-:R-:W-:Y:S01]  /*1880*/  FFMA R77, R20, R48.reuse, R77 ;  /* 0x00000030144d7223 */ /* 0x090fe2000000004d */
        /* <DEDUP_REMOVED lines=24> */
[C---:B------:R-:W-:Y:S01]  /*1a10*/  FFMA R25, R53.reuse, R5, R9 ;  /* 0x0000000535197223 */ /* 0x040fe20000000009 */
[C---:B------:R-:W-:Y:S01]  /*1a20*/  FFMA R26, R53.reuse, R6, R8 ;  /* 0x00000006351a7223 */ /* 0x040fe20000000008 */
[C---:B------:R-:W-:Y:S01]  /*1a30*/  FFMA R27, R54.reuse, R4, R10 ;  /* 0x00000004361b7223 */ /* 0x040fe2000000000a */
[C---:B------:R-:W-:Y:S01]  /*1a40*/  FFMA R52, R54.reuse, R6, R11 ;  /* 0x0000000636347223 */ /* 0x040fe2000000000b */
[----:B------:R-:W-:Y:S04]  /*1a50*/  LDS.128 R48, [R0+0xa10] ;  /* 0x000a100000307984 */ /* 0x000fe80000000c00 */
[----:B------:R-:W0:Y:S04]  /*1a60*/  LDS.128 R8, [R2+0xa10] ;  /* 0x000a100002087984 */ /* 0x000e280000000c00 */
[----:B------:R-:W1:Y:S01]  /*1a70*/  LDS.128 R28, [R2+0xa00] ;  /* 0x000a0000021c7984 */ /* 0x000e620000000c00 */
[CC--:B------:R-:W-:Y:S01]  /*1a80*/  FFMA R101, R53.reuse, R4.reuse, R101 ;  /* 0x0000000435657223 */ /* 0x0c0fe20000000065 */
        /* <DEDUP_REMOVED lines=23> */
[----:B------:R-:W-:Y:S04]  /*1c00*/  LDS.128 R4, [R2+0xc00] ;  /* 0x000c000002047984 */ /* 0x000fe80000000c00 */
[----:B------:R-:W4:Y:S01]  /*1c10*/  LDS.128 R20, [R0+0xc00] ;  /* 0x000c000000147984 */ /* 0x000f220000000c00 */
[C---:B0-----:R-:W-:Y:S01]  /*1c20*/  FFMA R35, R36.reuse, R8, R35 ;  /* 0x0000000824237223 */ /* 0x041fe20000000023 */
        /* <DEDUP_REMOVED lines=31> */
[-C--:B-1----:R-:W-:Y:S01]  /*1e20*/  FFMA R76, R36, R28.reuse, R76 ;  /* 0x0000001c244c7223 */ /* 0x082fe2000000004c */
        /* <DEDUP_REMOVED lines=31> */
[----:B------:R-:W0:Y:S04]  /*2020*/  LDS.128 R8, [R2+0xc10] ;  /* 0x000c100002087984 */ /* 0x000e280000000c00 */
[----:B------:R-:W1:Y:S01]  /*2030*/  LDS.128 R28, [R0+0xc10] ;  /* 0x000c1000001c7984 */ /* 0x000e620000000c00 */
[C---:B----4-:R-:W-:Y:S01]  /*2040*/  FFMA R76, R20.reuse, R4, R76 ;  /* 0x00000004144c7223 */ /* 0x050fe2000000004c */
[C---:B------:R-:W-:Y:S01]  /*2050*/  FFMA R84, R20.reuse, R5, R84 ;  /* 0x0000000514547223 */ /* 0x040fe20000000054 */
[C---:B------:R-:W-:Y:S01]  /*2060*/  FFMA R92, R20.reuse, R6, R92 ;  /* 0x00000006145c7223 */ /* 0x040fe2000000005c */
[----:B------:R-:W-:Y:S01]  /*2070*/  FFMA R56, R20, R7, R56 ;  /* 0x0000000714387223 */ /* 0x000fe20000000038 */
[-C--:B------:R-:W-:Y:S01]  /*2080*/  FFMA R75, R21, R4.reuse, R75 ;  /* 0x00000004154b7223 */ /* 0x080fe2000000004b */
[CC--:B------:R-:W-:Y:S01]  /*2090*/  FFMA R78, R22.reuse, R4.reuse, R78 ;  /* 0x00000004164e7223 */ /* 0x0c0fe2000000004e */
[----:B------:R-:W-:Y:S01]  /*20a0*/  FFMA R74, R23, R4, R74 ;  /* 0x00000004174a7223 */ /* 0x000fe2000000004a */
[-C--:B------:R-:W-:Y:S01]  /*20b0*/  FFMA R83, R21, R5.reuse, R83 ;  /* 0x0000000515537223 */ /* 0x080fe20000000053 */
[CC--:B------:R-:W-:Y:S01]  /*20c0*/  FFMA R82, R22.reuse, R5.reuse, R82 ;  /* 0x0000000516527223 */ /* 0x0c0fe20000000052 */
[----:B------:R-:W-:Y:S01]  /*20d0*/  FFMA R32, R23, R5, R32 ;  /* 0x0000000517207223 */ /* 0x000fe20000000020 */
[-C--:B------:R-:W-:Y:S01]  /*20e0*/  FFMA R91, R21, R6.reuse, R91 ;  /* 0x00000006155b7223 */ /* 0x080fe2000000005b */
[CC--:B------:R-:W-:Y:S01]  /*20f0*/  FFMA R90, R22.reuse, R6.reuse, R90 ;  /* 0x00000006165a7223 */ /* 0x0c0fe2000000005a */
[----:B------:R-:W-:Y:S01]  /*2100*/  FFMA R89, R23, R6, R89 ;  /* 0x0000000617597223 */ /* 0x000fe20000000059 */
[----:B------:R-:W-:Y:S01]  /*2110*/  LDS.128 R36, [R2+0xe00] ;  /* 0x000e000002247984 */ /* 0x000fe20000000c00 */
[-C--:B------:R-:W-:Y:S01]  /*2120*/  FFMA R96, R21, R7.reuse, R96 ;  /* 0x0000000715607223 */ /* 0x080fe20000000060 */
[-C--:B------:R-:W-:Y:S01]  /*2130*/  FFMA R97, R22, R7.reuse, R97 ;  /* 0x0000000716617223 */ /* 0x080fe20000000061 */
[----:B------:R-:W-:Y:S01]  /*2140*/  FFMA R98, R23, R7, R98 ;  /* 0x0000000717627223 */ /* 0x000fe20000000062 */
[----:B------:R-:W4:Y:S01]  /*2150*/  LDS.128 R48, [R0+0xe00] ;  /* 0x000e000000307984 */ /* 0x000f220000000c00 */
[C---:B0-----:R-:W-:Y:S01]  /*2160*/  FFMA R35, R20.reuse, R8, R35 ;  /* 0x0000000814237223 */ /* 0x041fe20000000023 */
[C---:B------:R-:W-:Y:S01]  /*2170*/  FFMA R100, R20.reuse, R9, R100 ;  /* 0x0000000914647223 */ /* 0x040fe20000000064 */
[C---:B------:R-:W-:Y:S01]  /*2180*/  FFMA R3, R20.reuse, R10, R3 ;  /* 0x0000000a14037223 */ /* 0x040fe20000000003 */
[----:B------:R-:W-:Y:S01]  /*2190*/  FFMA R24, R20, R11, R24 ;  /* 0x0000000b14187223 */ /* 0x000fe20000000018 */
[-C--:B-1----:R-:W-:Y:S01]  /*21a0*/  FFMA R77, R28, R4.reuse, R77 ;  /* 0x000000041c4d7223 */ /* 0x082fe2000000004d */
[-C--:B------:R-:W-:Y:S01]  /*21b0*/  FFMA R80, R29, R4.reuse, R80 ;  /* 0x000000041d507223 */ /* 0x080fe20000000050 */
[-C--:B------:R-:W-:Y:S01]  /*21c0*/  FFMA R79, R30, R4.reuse, R79 ;  /* 0x000000041e4f7223 */ /* 0x080fe2000000004f */
[----:B------:R-:W-:Y:S01]  /*21d0*/  FFMA R86, R31, R4, R86 ;  /* 0x000000041f567223 */ /* 0x000fe20000000056 */
[-C--:B------:R-:W-:Y:S01]  /*21e0*/  FFMA R85, R28, R5.reuse, R85 ;  /* 0x000000051c557223 */ /* 0x080fe20000000055 */
        /* <DEDUP_REMOVED lines=11> */
[C---:B------:R-:W-:Y:S01]  /*22a0*/  FFMA R101, R21.reuse, R8, R101 ;  /* 0x0000000815657223 */ /* 0x040fe20000000065 */
[CC--:B------:R-:W-:Y:S01]  /*22b0*/  FFMA R25, R21.reuse, R9.reuse, R25 ;  /* 0x0000000915197223 */ /* 0x0c0fe20000000019 */
[C---:B------:R-:W-:Y:S01]  /*22c0*/  FFMA R26, R21.reuse, R10, R26 ;  /* 0x0000000a151a7223 */ /* 0x040fe2000000001a */
[C---:B------:R-:W-:Y:S01]  /*22d0*/  FFMA R27, R22.reuse, R8, R27 ;  /* 0x00000008161b7223 */ /* 0x040fe2000000001b */
[C---:B------:R-:W-:Y:S01]  /*22e0*/  FFMA R20, R22.reuse, R9, R12 ;  /* 0x0000000916147223 */ /* 0x040fe2000000000c */
[CC--:B------:R-:W-:Y:S01]  /*22f0*/  FFMA R52, R22.reuse, R10.reuse, R52 ;  /* 0x0000000a16347223 */ /* 0x0c0fe20000000034 */
[-C--:B------:R-:W-:Y:S01]  /*2300*/  FFMA R57, R22, R11.reuse, R57 ;  /* 0x0000000b16397223 */ /* 0x080fe20000000039 */
[----:B------:R0:W1:Y:S01]  /*2310*/  LDS.128 R4, [R0+0xe10] ;  /* 0x000e100000047984 */ /* 0x0000620000000c00 */
[----:B------:R-:W-:Y:S01]  /*2320*/  FFMA R21, R21, R11, R13 ;  /* 0x0000000b15157223 */ /* 0x000fe2000000000d */
[C---:B------:R-:W-:Y:S01]  /*2330*/  FFMA R22, R23.reuse, R9, R15 ;  /* 0x0000000917167223 */ /* 0x040fe2000000000f */
[----:B------:R-:W-:-:S02]  /*2340*/  FFMA R53, R23, R10, R14 ;  /* 0x0000000a17357223 */ /* 0x000fc4000000000e */
[----:B------:R-:W5:Y:S01]  /*2350*/  LDS.128 R12, [R2+0xe10] ;  /* 0x000e1000020c7984 */ /* 0x000f620000000c00 */
[-C--:B------:R-:W-:Y:S01]  /*2360*/  FFMA R59, R28, R9.reuse, R59 ;  /* 0x000000091c3b7223 */ /* 0x080fe2000000003b */
[-C--:B------:R-:W-:Y:S01]  /*2370*/  FFMA R63, R29, R9.reuse, R63 ;  /* 0x000000091d3f7223 */ /* 0x080fe2000000003f */
[-C--:B------:R-:W-:Y:S01]  /*2380*/  FFMA R67, R30, R9.reuse, R67 ;  /* 0x000000091e437223 */ /* 0x080fe20000000043 */
[----:B------:R-:W-:Y:S01]  /*2390*/  FFMA R72, R31, R9, R72 ;  /* 0x000000091f487223 */ /* 0x000fe20000000048 */
[----:B------:R-:W-:Y:S02]  /*23a0*/  LOP3.LUT R9, R122, 0xe00, RZ, 0xc0, !PT ;  /* 0x00000e007a097812 */ /* 0x000fe400078ec0ff */
[----:B------:R-:W-:Y:S02]  /*23b0*/  LEA R54, R110, UR6, 0xc ;  /* 0x000000066e367c11 */ /* 0x000fe4000f8e60ff */
[----:B------:R-:W-:Y:S01]  /*23c0*/  LOP3.LUT R119, R119, 0x1fc, RZ, 0xc0, !PT ;  /* 0x000001fc77777812 */ /* 0x000fe200078ec0ff */
[----:B----4-:R-:W-:Y:S01]  /*23d0*/  FFMA R55, R48, R39, R56 ;  /* 0x0000002730377223 */ /* 0x010fe20000000038 */
[----:B------:R-:W-:Y:S01]  /*23e0*/  IADD3 R9, PT, PT, R120, UR5, R9 ;  /* 0x0000000578097c10 */ /* 0x000fe2000fffe009 */
[C---:B------:R-:W-:Y:S01]  /*23f0*/  FFMA R84, R48.reuse, R37, R84 ;  /* 0x0000002530547223 */ /* 0x040fe20000000054 */
[----:B0-----:R-:W-:Y:S01]  /*2400*/  IADD3 R0, PT, PT, R119, R54, R121 ;  /* 0x0000003677007210 */ /* 0x001fe20007ffe079 */
[C---:B------:R-:W-:Y:S01]  /*2410*/  FFMA R54, R48.reuse, R36, R76 ;  /* 0x0000002430367223 */ /* 0x040fe2000000004c */
[----:B------:R-:W-:-:S03]  /*2420*/  FFMA R92, R48, R38, R92 ;  /* 0x00000026305c7223 */ /* 0x000fc6000000005c */
[----:B--2---:R-:W-:Y:S04]  /*2430*/  STS [R0], R40 ;  /* 0x0000002800007388 */ /* 0x004fe80000000800 */
[----:B------:R-:W-:Y:S04]  /*2440*/  STS [R0+0x200], R41 ;  /* 0x0002002900007388 */ /* 0x000fe80000000800 */
[----:B------:R-:W-:Y:S01]  /*2450*/  STS [R0+0x400], R42 ;  /* 0x0004002a00007388 */ /* 0x000fe20000000800 */
[----:B-1----:R-:W-:Y:S01]  /*2460*/  FFMA R56, R7, R39, R17 ;  /* 0x0000002707387223 */ /* 0x002fe20000000011 */
[C---:B-----5:R-:W-:Y:S01]  /*2470*/  FFMA R17, R48.reuse, R12, R35 ;  /* 0x0000000c30117223 */ /* 0x060fe20000000023 */
[C---:B------:R-:W-:Y:S01]  /*2480*/  FFMA R100, R48.reuse, R13, R100 ;  /* 0x0000000d30647223 */ /* 0x040fe20000000064 */
[C---:B------:R-:W-:Y:S01]  /*2490*/  FFMA R3, R48.reuse, R14, R3 ;  /* 0x0000000e30037223 */ /* 0x040fe20000000003 */
[----:B------:R-:W-:Y:S01]  /*24a0*/  FFMA R24, R48, R15, R24 ;  /* 0x0000000f30187223 */ /* 0x000fe20000000018 */
[----:B------:R-:W-:Y:S01]  /*24b0*/  LEA R48, R110, R9, 0xc ;  /* 0x000000096e307211 */ /* 0x000fe200078e60ff */
[----:B------:R0:W-:Y:S04]  /*24c0*/  STS [R0+0x600], R43 ;  /* 0x0006002b00007388 */ /* 0x0001e80000000800 */
[----:B---3--:R3:W-:Y:S01]  /*24d0*/  STS.128 [R48], R44 ;  /* 0x0000002c30007388 */ /* 0x0087e20000000c00 */
[-C--:B------:R-:W-:Y:S01]  /*24e0*/  FFMA R76, R5, R39.reuse, R19 ;  /* 0x00000027054c7223 */ /* 0x080fe20000000013 */
[----:B------:R-:W-:Y:S01]  /*24f0*/  LOP3.LUT R19, R116, 0x1000, RZ, 0x3c, !PT ;  /* 0x0000100074137812 */ /* 0x000fe200078e3cff */
[----:B------:R-:W-:Y:S01]  /*2500*/  FFMA R2, R31, R10, R73 ;  /* 0x0000000a1f027223 */ /* 0x000fe20000000049 */
[----:B------:R-:W-:-:S02]  /*2510*/  FFMA R73, R6, R39, R18 ;  /* 0x0000002706497223 */ /* 0x000fc40000000012 */
[--C-:B------:R-:W-:Y:S02]  /*2520*/  IADD3 R18, PT, PT, R118, UR6, R19.reuse ;  /* 0x0000000676127c10 */ /* 0x100fe4000fffe013 */
[----:B------:R-:W-:Y:S01]  /*2530*/  IADD3 R19, PT, PT, R117, UR5, R19 ;  /* 0x0000000575137c10 */ /* 0x000fe2000fffe013 */
[C---:B------:R-:W-:Y:S01]  /*2540*/  FFMA R16, R23.reuse, R8, R16 ;  /* 0x0000000817107223 */ /* 0x040fe20000000010 */
[-C--:B------:R-:W-:Y:S01]  /*2550*/  FFMA R61, R23, R11.reuse, R61 ;  /* 0x0000000b173d7223 */ /* 0x080fe2000000003d */
[-C--:B------:R-:W-:Y:S01]  /*2560*/  FFMA R108, R5, R36.reuse, R80 ;  /* 0x00000024056c7223 */ /* 0x080fe20000000050 */
[----:B------:R-:W-:Y:S01]  /*2570*/  FFMA R109, R6, R36, R79 ;  /* 0x00000024066d7223 */ /* 0x000fe2000000004f */
[C---:B------:R-:W-:Y:S01]  /*2580*/  FFMA R60, R28.reuse, R8, R60 ;  /* 0x000000081c3c7223 */ /* 0x040fe2000000003c */
[C---:B------:R-:W-:Y:S01]  /*2590*/  FFMA R58, R28.reuse, R10, R58 ;  /* 0x0000000a1c3a7223 */ /* 0x040fe2000000003a */
[-C--:B------:R-:W-:Y:S01]  /*25a0*/  FFMA R65, R28, R11.reuse, R65 ;  /* 0x0000000b1c417223 */ /* 0x080fe20000000041 */
[C---:B------:R-:W-:Y:S01]  /*25b0*/  FFMA R64, R29.reuse, R8, R64 ;  /* 0x000000081d407223 */ /* 0x040fe20000000040 */
[C---:B------:R-:W-:Y:S01]  /*25c0*/  FFMA R62, R29.reuse, R10, R62 ;  /* 0x0000000a1d3e7223 */ /* 0x040fe2000000003e */
[-C--:B------:R-:W-:Y:S01]  /*25d0*/  FFMA R69, R29, R11.reuse, R69 ;  /* 0x0000000b1d457223 */ /* 0x080fe20000000045 */
[C---:B------:R-:W-:Y:S01]  /*25e0*/  FFMA R68, R30.reuse, R8, R68 ;  /* 0x000000081e447223 */ /* 0x040fe20000000044 */
[C---:B------:R-:W-:Y:S01]  /*25f0*/  FFMA R66, R30.reuse, R10, R66 ;  /* 0x0000000a1e427223 */ /* 0x040fe20000000042 */
[-C--:B------:R-:W-:Y:S01]  /*2600*/  FFMA R70, R30, R11.reuse, R70 ;  /* 0x0000000b1e467223 */ /* 0x080fe20000000046 */
[C---:B------:R-:W-:Y:S01]  /*2610*/  FFMA R71, R31.reuse, R8, R71 ;  /* 0x000000081f477223 */ /* 0x040fe20000000047 */
[----:B------:R-:W-:Y:S01]  /*2620*/  FFMA R81, R31, R11, R81 ;  /* 0x0000000b1f517223 */ /* 0x000fe20000000051 */
[----:B------:R-:W-:Y:S01]  /*2630*/  BAR.SYNC.DEFER_BLOCKING 0x0 ;  /* 0x0000000000007b1d */ /* 0x000fe20000010000 */
        /* <DEDUP_REMOVED lines=23> */
[----:B------:R3:W1:Y:S04]  /*27b0*/  LDS.128 R32, [R18+0x10] ;  /* 0x0000100012207984 */ /* 0x0006680000000c00 */
[----:B------:R3:W2:Y:S04]  /*27c0*/  LDS.128 R36, [R18] ;  /* 0x0000000012247984 */ /* 0x0006a80000000c00 */
[----:B------:R3:W4:Y:S04]  /*27d0*/  LDS.128 R28, [R19] ;  /* 0x00000000131c7984 */ /* 0x0007280000000c00 */
[----:B------:R3:W1:Y:S01]  /*27e0*/  LDS.128 R8, [R19+0x10] ;  /* 0x0000100013087984 */ /* 0x0006620000000c00 */
[----:B------:R-:W-:-:S04]  /*27f0*/  UIADD3 UR4, UPT, UPT, UR4, 0x1, URZ ;  /* 0x0000000104047890 */ /* 0x000fc8000fffe0ff */
[----:B------:R-:W-:Y:S01]  /*2800*/  UISETP.NE.AND UP0, UPT, UR4, 0x3ff, UPT ;  /* 0x000003ff0400788c */ /* 0x000fe2000bf05270 */
[----:B------:R-:W-:Y:S02]  /*2810*/  IADD3 R112, P0, PT, R112, 0x20, RZ ;  /* 0x0000002070707810 */ /* 0x000fe40007f1e0ff */
[----:B------:R-:W-:Y:S01]  /*2820*/  IADD3 R114, P1, PT, R114, 0x40000, RZ ;  /* 0x0004000072727810 */ /* 0x000fe20007f3e0ff */
[C---:B------:R-:W-:Y:S01]  /*2830*/  FFMA R27, R50.reuse, R12, R27 ;  /* 0x0000000c321b7223 */ /* 0x040fe2000000001b */
[CC--:B------:R-:W-:Y:S01]  /*2840*/  FFMA R103, R50.reuse, R13.reuse, R20 ;  /* 0x0000000d32677223 */ /* 0x0c0fe20000000014 */
[----:B0-----:R-:W-:Y:S01]  /*2850*/  FFMA R0, R50, R14, R52 ;  /* 0x0000000e32007223 */ /* 0x001fe20000000034 */
[C---:B------:R-:W-:Y:S01]  /*2860*/  FFMA R60, R4.reuse, R12, R60 ;  /* 0x0000000c043c7223 */ /* 0x040fe2000000003c */
[C---:B------:R-:W-:Y:S01]  /*2870*/  FFMA R59, R4.reuse, R13, R59 ;  /* 0x0000000d043b7223 */ /* 0x040fe2000000003b */
[C---:B------:R-:W-:Y:S01]  /*2880*/  FFMA R58, R4.reuse, R14, R58 ;  /* 0x0000000e043a7223 */ /* 0x040fe2000000003a */
[----:B------:R-:W-:Y:S01]  /*2890*/  FFMA R65, R4, R15, R65 ;  /* 0x0000000f04417223 */ /* 0x000fe20000000041 */
[C---:B------:R-:W-:Y:S01]  /*28a0*/  FFMA R101, R49.reuse, R12, R101 ;  /* 0x0000000c31657223 */ /* 0x040fe20000000065 */
[C---:B------:R-:W-:Y:S01]  /*28b0*/  FFMA R25, R49.reuse, R13, R25 ;  /* 0x0000000d31197223 */ /* 0x040fe20000000019 */
[C---:B------:R-:W-:Y:S01]  /*28c0*/  FFMA R26, R49.reuse, R14, R26 ;  /* 0x0000000e311a7223 */ /* 0x040fe2000000001a */
[-C--:B------:R-:W-:Y:S01]  /*28d0*/  FFMA R21, R49, R15.reuse, R21 ;  /* 0x0000000f31157223 */ /* 0x080fe20000000015 */
        /* <DEDUP_REMOVED lines=17> */
[----:B------:R-:W-:-:S02]  /*29f0*/  LOP3.LUT R115, R115, 0x1, RZ, 0x3c, !PT ;  /* 0x0000000173737812 */ /* 0x000fc400078e3cff */
[----:B------:R-:W-:Y:S02]  /*2a00*/  IADD3.X R111, PT, PT, RZ, R111, RZ, P0, !PT ;  /* 0x0000006fff6f7210 */ /* 0x000fe400007fe4ff */
[----:B------:R-:W-:Y:S02]  /*2a10*/  IADD3.X R113, PT, PT, RZ, R113, RZ, P1, !PT ;  /* 0x00000071ff717210 */ /* 0x000fe40000ffe4ff */
[----:B------:R-:W-:Y:S01]  /*2a20*/  LOP3.LUT R110, R110, 0x1, RZ, 0x3c, !PT ;  /* 0x000000016e6e7812 */ /* 0x000fe200078e3cff */
[----:B-1234-:R-:W-:Y:S06]  /*2a30*/  BRA.U UP0, `(.L_x_0) ;  /* 0xffffffd900f47547 */ /* 0x01efec000b83ffff */
[C---:B------:R-:W-:Y:S01]  /*2a40*/  FFMA R54, R36.reuse, R28, R54 ;  /* 0x0000001c24367223 */ /* 0x040fe20000000036 */
[C---:B------:R-:W-:Y:S01]  /*2a50*/  FFMA R84, R36.reuse, R29, R84 ;  /* 0x0000001d24547223 */ /* 0x040fe20000000054 */
[C---:B------:R-:W-:Y:S01]  /*2a60*/  FFMA R92, R36.reuse, R30, R92 ;  /* 0x0000001e245c7223 */ /* 0x040fe2000000005c */
[C---:B------:R-:W-:Y:S01]  /*2a70*/  FFMA R55, R36.reuse, R31, R55 ;  /* 0x0000001f24377223 */ /* 0x040fe20000000037 */
[C---:B------:R-:W-:Y:S01]  /*2a80*/  FFMA R17, R36.reuse, R8, R17 ;  /* 0x0000000824117223 */ /* 0x040fe20000000011 */
[C---:B------:R-:W-:Y:S01]  /*2a90*/  FFMA R100, R36.reuse, R9, R100 ;  /* 0x0000000924647223 */ /* 0x040fe20000000064 */
[C---:B------:R-:W-:Y:S01]  /*2aa0*/  FFMA R3, R36.reuse, R10, R3 ;  /* 0x0000000a24037223 */ /* 0x040fe20000000003 */
[----:B------:R-:W-:Y:S01]  /*2ab0*/  FFMA R2, R36, R11, R24 ;  /* 0x0000000b24027223 */ /* 0x000fe20000000018 */
        /* <DEDUP_REMOVED lines=24> */
[----:B------:R-:W-:Y:S01]  /*2c40*/  LDS.128 R12, [R18+0x200] ;  /* 0x00020000120c7984 */ /* 0x000fe20000000c00 */
[C---:B------:R-:W-:Y:S01]  /*2c50*/  SHF.L.U32 R20, R123.reuse, 0x3, RZ ;  /* 0x000000037b147819 */ /* 0x040fe200000006ff */
[----:B------:R-:W-:Y:S01]  /*2c60*/  FFMA R77, R32, R28, R77 ;  /* 0x0000001c204d7223 */ /* 0x000fe2000000004d */
[----:B------:R-:W-:Y:S01]  /*2c70*/  SHF.L.U32 R123, R123, 0xc, RZ ;  /* 0x0000000c7b7b7819 */ /* 0x000fe200000006ff */
[----:B------:R-:W0:Y:S01]  /*2c80*/  LDS.128 R24, [R19+0x200] ;  /* 0x0002000013187984 */ /* 0x000e220000000c00 */
[----:B------:R-:W-:Y:S01]  /*2c90*/  LOP3.LUT R20, R20, 0x78, RZ, 0xc0, !PT ;  /* 0x0000007814147812 */ /* 0x000fe200078ec0ff */
[C---:B------:R-:W-:Y:S01]  /*2ca0*/  FFMA R85, R32.reuse, R29, R85 ;  /* 0x0000001d20557223 */ /* 0x040fe20000000055 */
[----:B------:R-:W-:Y:S01]  /*2cb0*/  LOP3.LUT R123, R123, 0xf0000, RZ, 0xc0, !PT ;  /* 0x000f00007b7b7812 */ /* 0x000fe200078ec0ff */
[----:B------:R-:W1:Y:S01]  /*2cc0*/  LDS.128 R36, [R19+0x210] ;  /* 0x0002100013247984 */ /* 0x000e620000000c00 */
[----:B------:R-:W-:Y:S01]  /*2cd0*/  LEA R20, R125, R20, 0x7 ;  /* 0x000000147d147211 */ /* 0x000fe200078e38ff */
[----:B------:R-:W-:Y:S01]  /*2ce0*/  FFMA R95, R32, R30, R95 ;  /* 0x0000001e205f7223 */ /* 0x000fe2000000005f */
[----:B------:R-:W-:Y:S01]  /*2cf0*/  LEA R123, R124, R123, 0x14 ;  /* 0x0000007b7c7b7211 */ /* 0x000fe200078ea0ff */
        /* <DEDUP_REMOVED lines=25> */
[-C--:B------:R-:W-:Y:S01]  /*2e90*/  FFMA R32, R32, R11.reuse, R65 ;  /* 0x0000000b20207223 */ /* 0x080fe20000000041 */
[-C--:B------:R-:W-:Y:S01]  /*2ea0*/  FFMA R33, R33, R11.reuse, R69 ;  /* 0x0000000b21217223 */ /* 0x080fe20000000045 */
[-C--:B------:R-:W-:Y:S01]  /*2eb0*/  FFMA R34, R34, R11.reuse, R70 ;  /* 0x0000000b22227223 */ /* 0x080fe20000000046 */
[----:B------:R-:W-:Y:S01]  /*2ec0*/  FFMA R35, R35, R11, R81 ;  /* 0x0000000b23237223 */ /* 0x000fe20000000051 */
[----:B------:R-:W-:Y:S01]  /*2ed0*/  IADD3 R80, PT, PT, R20, R123, RZ ;  /* 0x0000007b14507210 */ /* 0x000fe20007ffe0ff */
        /* <DEDUP_REMOVED lines=18> */
[----:B------:R-:W-:Y:S01]  /*3000*/  LDS.128 R20, [R19+0x410] ;  /* 0x0004100013147984 */ /* 0x000fe20000000c00 */
[C---:B------:R-:W-:Y:S01]  /*3010*/  FFMA R78, R14.reuse, R24, R78 ;  /* 0x000000180e4e7223 */ /* 0x040fe2000000004e */
[C---:B------:R-:W-:Y:S01]  /*3020*/  FFMA R82, R14.reuse, R25, R82 ;  /* 0x000000190e527223 */ /* 0x040fe20000000052 */
[C---:B------:R-:W-:Y:S01]  /*3030*/  FFMA R90, R14.reuse, R26, R90 ;  /* 0x0000001a0e5a7223 */ /* 0x040fe2000000005a */
[----:B------:R-:W0:Y:S01]  /*3040*/  LDS.128 R4, [R18+0x400] ;  /* 0x0004000012047984 */ /* 0x000e220000000c00 */
[C---:B------:R-:W-:Y:S01]  /*3050*/  FFMA R97, R14.reuse, R27, R97 ;  /* 0x0000001b0e617223 */ /* 0x040fe20000000061 */
[C---:B------:R-:W-:Y:S01]  /*3060*/  FFMA R103, R14.reuse, R37, R103 ;  /* 0x000000250e677223 */ /* 0x040fe20000000067 */
[C---:B------:R-:W-:Y:S01]  /*3070*/  FFMA R0, R14.reuse, R38, R0 ;  /* 0x000000260e007223 */ /* 0x040fe20000000000 */
[----:B------:R-:W1:Y:S01]  /*3080*/  LDS.128 R28, [R18+0x210] ;  /* 0x00021000121c7984 */ /* 0x000e620000000c00 */
        /* <DEDUP_REMOVED lines=9> */
[C---:B0-----:R-:W-:Y:S01]  /*3120*/  FFMA R54, R4.reuse, R8, R54 ;  /* 0x0000000804367223 */ /* 0x041fe20000000036 */
        /* <DEDUP_REMOVED lines=14> */
[C---:B-1----:R-:W-:Y:S01]  /*3210*/  FFMA R77, R28.reuse, R24, R77 ;  /* 0x000000181c4d7223 */ /* 0x042fe2000000004d */
        /* <DEDUP_REMOVED lines=31> */
[----:B------:R-:W-:Y:S01]  /*3410*/  FFMA R5, R5, R23, R13 ;  /* 0x0000001705057223 */ /* 0x000fe2000000000d */
        /* <DEDUP_REMOVED lines=9> */
[C---:B------:R-:W-:Y:S01]  /*34b0*/  FFMA R0, R6.reuse, R22, R0 ;  /* 0x0000001606007223 */ /* 0x040fe20000000000 */
[----:B------:R-:W-:Y:S01]  /*34c0*/  FFMA R50, R6, R23, R50 ;  /* 0x0000001706327223 */ /* 0x000fe20000000032 */
[C---:B------:R-:W-:Y:S01]  /*34d0*/  FFMA R106, R7.reuse, R8, R106 ;  /* 0x00000008076a7223 */ /* 0x040fe2000000006a */
[----:B------:R-:W2:Y:S01]  /*34e0*/  LDS.128 R24, [R18+0x410] ;  /* 0x0004100012187984 */ /* 0x000ea20000000c00 */
        /* <DEDUP_REMOVED lines=22> */
[C---:B--2---:R-:W-:Y:S01]  /*3650*/  FFMA R77, R24.reuse, R8, R77 ;  /* 0x00000008184d7223 */ /* 0x044fe2000000004d */
        /* <DEDUP_REMOVED lines=32> */
[----:B------:R-:W0:Y:S01]  /*3860*/  LDS.128 R8, [R18+0x610] ;  /* 0x0006100012087984 */ /* 0x000e220000000c00 */
[C---:B------:R-:W-:Y:S01]  /*3870*/  FFMA R78, R14.reuse, R28, R78 ;  /* 0x0000001c0e4e7223 */ /* 0x040fe2000000004e */
[C---:B------:R-:W-:Y:S01]  /*3880*/  FFMA R82, R14.reuse, R29, R82 ;  /* 0x0000001d0e527223 */ /* 0x040fe20000000052 */
[C---:B------:R-:W-:Y:S01]  /*3890*/  FFMA R90, R14.reuse, R30, R90 ;  /* 0x0000001e0e5a7223 */ /* 0x040fe2000000005a */
[----:B------:R-:W-:Y:S01]  /*38a0*/  LDS.128 R4, [R18+0x800] ;  /* 0x0008000012047984 */ /* 0x000fe20000000c00 */
[C---:B------:R-:W-:Y:S01]  /*38b0*/  FFMA R97, R14.reuse, R31, R97 ;  /* 0x0000001f0e617223 */ /* 0x040fe20000000061 */
[C---:B------:R-:W-:Y:S01]  /*38c0*/  FFMA R106, R15.reuse, R28, R106 ;  /* 0x0000001c0f6a7223 */ /* 0x040fe2000000006a */
[C---:B------:R-:W-:Y:S01]  /*38d0*/  FFMA R51, R15.reuse, R29, R51 ;  /* 0x0000001d0f337223 */ /* 0x040fe20000000033 */
[----:B------:R-:W1:Y:S01]  /*38e0*/  LDS.128 R20, [R19+0x800] ;  /* 0x0008000013147984 */ /* 0x000e620000000c00 */
[C---:B------:R-:W-:Y:S01]  /*38f0*/  FFMA R49, R15.reuse, R30, R49 ;  /* 0x0000001e0f317223 */ /* 0x040fe20000000031 */
[C---:B------:R-:W-:Y:S01]  /*3900*/  FFMA R48, R15.reuse, R31, R48 ;  /* 0x0000001f0f307223 */ /* 0x040fe20000000030 */
[C---:B------:R-:W-:Y:S01]  /*3910*/  FFMA R43, R14.reuse, R36, R43 ;  /* 0x000000240e2b7223 */ /* 0x040fe2000000002b */
[----:B------:R-:W2:Y:S01]  /*3920*/  LDS.128 R24, [R19+0x810] ;  /* 0x0008100013187984 */ /* 0x000ea20000000c00 */
[C---:B------:R-:W-:Y:S01]  /*3930*/  FFMA R103, R14.reuse, R37, R103 ;  /* 0x000000250e677223 */ /* 0x040fe20000000067 */
[C---:B------:R-:W-:Y:S01]  /*3940*/  FFMA R0, R14.reuse, R38, R0 ;  /* 0x000000260e007223 */ /* 0x040fe20000000000 */
[----:B------:R-:W-:Y:S01]  /*3950*/  FFMA R50, R14, R39, R50 ;  /* 0x000000270e327223 */ /* 0x000fe20000000032 */
[C---:B------:R-:W-:Y:S01]  /*3960*/  FFMA R47, R15.reuse, R36, R47 ;  /* 0x000000240f2f7223 */ /* 0x040fe2000000002f */
[C---:B------:R-:W-:Y:S01]  /*3970*/  FFMA R46, R15.reuse, R37, R46 ;  /* 0x000000250f2e7223 */ /* 0x040fe2000000002e */
[C---:B------:R-:W-:Y:S01]  /*3980*/  FFMA R45, R15.reuse, R38, R45 ;  /* 0x000000260f2d7223 */ /* 0x040fe2000000002d */
[----:B------:R-:W-:Y:S01]  /*3990*/  FFMA R44, R15, R39, R44 ;  /* 0x000000270f2c7223 */ /* 0x000fe2000000002c */
        /* <DEDUP_REMOVED lines=20> */
[C---:B--2---:R-:W-:Y:S01]  /*3ae0*/  FFMA R17, R4.reuse, R24, R17 ;  /* 0x0000001804117223 */ /* 0x044fe20000000011 */
[C---:B------:R-:W-:Y:S01]  /*3af0*/  FFMA R100, R4.reuse, R25, R100 ;  /* 0x0000001904647223 */ /* 0x040fe20000000064 */
[C---:B------:R-:W-:Y:S01]  /*3b00*/  FFMA R3, R4.reuse, R26, R3 ;  /* 0x0000001a04037223 */ /* 0x040fe20000000003 */
[----:B------:R-:W-:Y:S01]  /*3b10*/  FFMA R2, R4, R27, R2 ;  /* 0x0000001b04027223 */ /* 0x000fe20000000002 */
[----:B------:R-:W0:Y:S01]  /*3b20*/  LDS.128 R28, [R18+0x810] ;  /* 0x00081000121c7984 */ /* 0x000e220000000c00 */
        /* <DEDUP_REMOVED lines=23> */
[----:B------:R-:W-:Y:S01]  /*3ca0*/  FFMA R5, R5, R27, R13 ;  /* 0x0000001b05057223 */ /* 0x000fe2000000000d */
[----:B------:R-:W-:Y:S01]  /*3cb0*/  LDS.128 R36, [R18+0xa00] ;  /* 0x000a000012247984 */ /* 0x000fe20000000c00 */
[C---:B------:R-:W-:Y:S01]  /*3cc0*/  FFMA R43, R6.reuse, R24, R43 ;  /* 0x00000018062b7223 */ /* 0x040fe2000000002b */
[CC--:B------:R-:W-:Y:S01]  /*3cd0*/  FFMA R0, R6.reuse, R26.reuse, R0 ;  /* 0x0000001a06007223 */ /* 0x0c0fe20000000000 */
        /* <DEDUP_REMOVED lines=8> */
[C---:B------:R-:W-:Y:S01]  /*3d60*/  FFMA R98, R7.reuse, R21, R51 ;  /* 0x0000001507627223 */ /* 0x040fe20000000033 */
[C---:B------:R-:W-:Y:S01]  /*3d70*/  FFMA R105, R7.reuse, R22, R49 ;  /* 0x0000001607697223 */ /* 0x040fe20000000031 */
[----:B------:R-:W-:Y:S01]  /*3d80*/  FFMA R104, R7, R23, R48 ;  /* 0x0000001707687223 */ /* 0x000fe20000000030 */
[----:B------:R-:W-:Y:S01]  /*3d90*/  FFMA R103, R6, R25, R103 ;  /* 0x0000001906677223 */ /* 0x000fe20000000067 */
[C---:B0-----:R-:W-:Y:S01]  /*3da0*/  FFMA R79, R28.reuse, R20, R77 ;  /* 0x000000141c4f7223 */ /* 0x041fe2000000004d */
[C---:B------:R-:W-:Y:S01]  /*3db0*/  FFMA R65, R28.reuse, R21, R85 ;  /* 0x000000151c417223 */ /* 0x040fe20000000055 */
[C---:B------:R-:W-:Y:S01]  /*3dc0*/  FFMA R53, R28.reuse, R22, R95 ;  /* 0x000000161c357223 */ /* 0x040fe2000000005f */
[C---:B------:R-:W-:Y:S01]  /*3dd0*/  FFMA R57, R28.reuse, R23, R99 ;  /* 0x000000171c397223 */ /* 0x040fe20000000063 */
[C---:B------:R-:W-:Y:S01]  /*3de0*/  FFMA R60, R28.reuse, R24, R60 ;  /* 0x000000181c3c7223 */ /* 0x040fe2000000003c */
[C---:B------:R-:W-:Y:S01]  /*3df0*/  FFMA R59, R28.reuse, R25, R59 ;  /* 0x000000191c3b7223 */ /* 0x040fe2000000003b */
[CC--:B------:R-:W-:Y:S01]  /*3e00*/  FFMA R52, R28.reuse, R26.reuse, R58 ;  /* 0x0000001a1c347223 */ /* 0x0c0fe2000000003a */
[----:B------:R-:W-:Y:S01]  /*3e10*/  FFMA R32, R28, R27, R32 ;  /* 0x0000001b1c207223 */ /* 0x000fe20000000020 */
[CC--:B------:R-:W-:Y:S01]  /*3e20*/  FFMA R62, R29.reuse, R26.reuse, R62 ;  /* 0x0000001a1d3e7223 */ /* 0x0c0fe2000000003e */
        /* <DEDUP_REMOVED lines=22> */
[-C--:B------:R-:W-:Y:S01]  /*3f90*/  FFMA R35, R31, R27.reuse, R35 ;  /* 0x0000001b1f237223 */ /* 0x080fe20000000023 */
[----:B------:R-:W-:Y:S01]  /*3fa0*/  FFMA R50, R6, R27, R50 ;  /* 0x0000001b06327223 */ /* 0x000fe20000000032 */
[C---:B------:R-:W-:Y:S01]  /*3fb0*/  FFMA R69, R7.reuse, R24, R47 ;  /* 0x0000001807457223 */ /* 0x040fe2000000002f */
[C---:B------:R-:W-:Y:S01]  /*3fc0*/  FFMA R74, R7.reuse, R25, R46 ;  /* 0x00000019074a7223 */ /* 0x040fe2000000002e */
[----:B------:R-:W-:Y:S01]  /*3fd0*/  FFMA R70, R7, R27, R44 ;  /* 0x0000001b07467223 */ /* 0x000fe2000000002c */
[----:B------:R-:W0:Y:S01]  /*3fe0*/  LDS.128 R20, [R18+0xa10] ;  /* 0x000a100012147984 */ /* 0x000e220000000c00 */
[C---:B-1----:R-:W-:Y:S01]  /*3ff0*/  FFMA R29, R37.reuse, R13, R4 ;  /* 0x0000000d251d7223 */ /* 0x042fe20000000004 */
[C---:B------:R-:W-:Y:S01]  /*4000*/  FFMA R30, R37.reuse, R14, R42 ;  /* 0x0000000e251e7223 */ /* 0x040fe2000000002a */
[C---:B------:R-:W-:Y:S01]  /*4010*/  FFMA R31, R37.reuse, R15, R5 ;  /* 0x0000000f251f7223 */ /* 0x040fe20000000005 */
[----:B------:R-:W-:Y:S01]  /*4020*/  FFMA R81, R38, R12, R43 ;  /* 0x0000000c26517223 */ /* 0x000fe2000000002b */
[----:B------:R-:W-:Y:S01]  /*4030*/  LDS.128 R4, [R18+0xc00] ;  /* 0x000c000012047984 */ /* 0x000fe20000000c00 */
[C---:B--2---:R-:W-:Y:S01]  /*4040*/  FFMA R49, R36.reuse, R10, R92 ;  /* 0x0000000a24317223 */ /* 0x044fe2000000005c */
[C---:B------:R-:W-:Y:S01]  /*4050*/  FFMA R51, R36.reuse, R8, R54 ;  /* 0x0000000824337223 */ /* 0x040fe20000000036 */
[C---:B------:R-:W-:Y:S01]  /*4060*/  FFMA R84, R36.reuse, R9, R84 ;  /* 0x0000000924547223 */ /* 0x040fe20000000054 */
[----:B------:R-:W1:Y:S01]  /*4070*/  LDS.128 R40, [R19+0xc10] ;  /* 0x000c100013287984 */ /* 0x000e620000000c00 */
        /* <DEDUP_REMOVED lines=17> */
[----:B------:R-:W2:Y:S01]  /*4190*/  LDS.128 R44, [R19+0xc00] ;  /* 0x000c0000132c7984 */ /* 0x000ea20000000c00 */
[C---:B------:R-:W-:Y:S01]  /*41a0*/  FFMA R99, R39.reuse, R8, R106 ;  /* 0x0000000827637223 */ /* 0x040fe2000000006a */
[C---:B------:R-:W-:Y:S01]  /*41b0*/  FFMA R98, R39.reuse, R9, R98 ;  /* 0x0000000927627223 */ /* 0x040fe20000000062 */
[C---:B------:R-:W-:Y:S01]  /*41c0*/  FFMA R85, R39.reuse, R10, R105 ;  /* 0x0000000a27557223 */ /* 0x040fe20000000069 */
[C---:B------:R-:W-:Y:S01]  /*41d0*/  FFMA R92, R39.reuse, R11, R104 ;  /* 0x0000000b275c7223 */ /* 0x040fe20000000068 */
[C---:B------:R-:W-:Y:S01]  /*41e0*/  FFMA R77, R39.reuse, R12, R69 ;  /* 0x0000000c274d7223 */ /* 0x040fe20000000045 */
[C---:B------:R-:W-:Y:S01]  /*41f0*/  FFMA R74, R39.reuse, R13, R74 ;  /* 0x0000000d274a7223 */ /* 0x040fe2000000004a */
[C---:B------:R-:W-:Y:S01]  /*4200*/  FFMA R89, R39.reuse, R14, R89 ;  /* 0x0000000e27597223 */ /* 0x040fe20000000059 */
[----:B------:R-:W-:-:S02]  /*4210*/  FFMA R70, R39, R15, R70 ;  /* 0x0000000f27467223 */ /* 0x000fc40000000046 */
[----:B------:R-:W3:Y:S01]  /*4220*/  LDS.128 R36, [R18+0xc10] ;  /* 0x000c100012247984 */ /* 0x000ee20000000c00 */
[C---:B0-----:R-:W-:Y:S01]  /*4230*/  FFMA R3, R20.reuse, R13, R59 ;  /* 0x0000000d14037223 */ /* 0x041fe2000000003b */
[C---:B------:R-:W-:Y:S01]  /*4240*/  FFMA R54, R23.reuse, R10, R28 ;  /* 0x0000000a17367223 */ /* 0x040fe2000000001c */
[----:B------:R-:W-:Y:S01]  /*4250*/  FFMA R59, R23, R14, R26 ;  /* 0x0000000e173b7223 */ /* 0x000fe2000000001a */
[C---:B------:R-:W-:Y:S01]  /*4260*/  FFMA R58, R20.reuse, R10, R53 ;  /* 0x0000000a143a7223 */ /* 0x040fe20000000035 */
[C---:B------:R-:W-:Y:S01]  /*4270*/  FFMA R55, R20.reuse, R12, R60 ;  /* 0x0000000c14377223 */ /* 0x040fe2000000003c */
[C---:B------:R-:W-:Y:S01]  /*4280*/  FFMA R0, R20.reuse, R14, R52 ;  /* 0x0000000e14007223 */ /* 0x040fe20000000034 */
[-C--:B------:R-:W-:Y:S01]  /*4290*/  FFMA R2, R20, R15.reuse, R32 ;  /* 0x0000000f14027223 */ /* 0x080fe20000000020 */
[-C--:B------:R-:W-:Y:S01]  /*42a0*/  FFMA R52, R21, R15.reuse, R33 ;  /* 0x0000000f15347223 */ /* 0x080fe20000000021 */
[----:B------:R-:W-:Y:S01]  /*42b0*/  FFMA R53, R22, R15, R34 ;  /* 0x0000000f16357223 */ /* 0x000fe20000000022 */
[C---:B-1----:R-:W-:Y:S01]  /*42c0*/  FFMA R120, R4.reuse, R40, R24 ;  /* 0x0000002804787223 */ /* 0x042fe20000000018 */
[CC--:B------:R-:W-:Y:S01]  /*42d0*/  FFMA R118, R4.reuse, R42.reuse, R25 ;  /* 0x0000002a04767223 */ /* 0x0c0fe20000000019 */
[----:B------:R-:W-:Y:S01]  /*42e0*/  FFMA R117, R4, R43, R27 ;  /* 0x0000002b04757223 */ /* 0x000fe2000000001b */
[C---:B------:R-:W-:Y:S01]  /*42f0*/  FFMA R111, R5.reuse, R41, R29 ;  /* 0x00000029056f7223 */ /* 0x040fe2000000001d */
[C---:B------:R-:W-:Y:S01]  /*4300*/  FFMA R110, R5.reuse, R42, R30 ;  /* 0x0000002a056e7223 */ /* 0x040fe2000000001e */
[----:B------:R-:W-:Y:S01]  /*4310*/  FFMA R107, R5, R43, R31 ;  /* 0x0000002b056b7223 */ /* 0x000fe2000000001f */
[----:B------:R-:W-:Y:S01]  /*4320*/  LDS.128 R24, [R18+0xe00] ;  /* 0x000e000012187984 */ /* 0x000fe20000000c00 */
[----:B------:R-:W-:Y:S01]  /*4330*/  FFMA R60, R23, R15, R35 ;  /* 0x0000000f173c7223 */ /* 0x000fe20000000023 */
[CC--:B------:R-:W-:Y:S01]  /*4340*/  FFMA R79, R20.reuse, R8.reuse, R79 ;  /* 0x00000008144f7223 */ /* 0x0c0fe2000000004f */
[C---:B------:R-:W-:Y:S01]  /*4350*/  FFMA R78, R20.reuse, R9, R65 ;  /* 0x00000009144e7223 */ /* 0x040fe20000000041 */
[----:B------:R-:W0:Y:S01]  /*4360*/  LDS.128 R28, [R19+0xe00] ;  /* 0x000e0000131c7984 */ /* 0x000e220000000c00 */
[----:B------:R-:W-:Y:S01]  /*4370*/  FFMA R57, R20, R11, R57 ;  /* 0x0000000b14397223 */ /* 0x000fe20000000039 */
[C---:B------:R-:W-:Y:S01]  /*4380*/  FFMA R108, R21.reuse, R8, R108 ;  /* 0x00000008156c7223 */ /* 0x040fe2000000006c */
[C---:B------:R-:W-:Y:S01]  /*4390*/  FFMA R17, R21.reuse, R9, R88 ;  /* 0x0000000915117223 */ /* 0x040fe20000000058 */
[----:B------:R1:W4:Y:S01]  /*43a0*/  LDS.128 R32, [R19+0xe10] ;  /* 0x000e100013207984 */ /* 0x0003220000000c00 */
[C---:B------:R-:W-:Y:S01]  /*43b0*/  FFMA R20, R21.reuse, R10, R94 ;  /* 0x0000000a15147223 */ /* 0x040fe2000000005e */
[C---:B------:R-:W-:Y:S01]  /*43c0*/  FFMA R76, R21.reuse, R11, R76 ;  /* 0x0000000b154c7223 */ /* 0x040fe2000000004c */
[C---:B------:R-:W-:Y:S01]  /*43d0*/  FFMA R64, R21.reuse, R12, R64 ;  /* 0x0000000c15407223 */ /* 0x040fe20000000040 */
[CC--:B------:R-:W-:Y:S01]  /*43e0*/  FFMA R63, R21.reuse, R13.reuse, R63 ;  /* 0x0000000d153f7223 */ /* 0x0c0fe2000000003f */
[----:B------:R-:W-:Y:S01]  /*43f0*/  FFMA R62, R21, R14, R62 ;  /* 0x0000000e153e7223 */ /* 0x000fe2000000003e */
[C---:B------:R-:W-:Y:S01]  /*4400*/  FFMA R21, R22.reuse, R10, R93 ;  /* 0x0000000a16157223 */ /* 0x040fe2000000005d */
[C---:B------:R-:W-:Y:S01]  /*4410*/  FFMA R68, R22.reuse, R12, R68 ;  /* 0x0000000c16447223 */ /* 0x040fe20000000044 */
[C---:B------:R-:W-:Y:S01]  /*4420*/  FFMA R67, R22.reuse, R13, R67 ;  /* 0x0000000d16437223 */ /* 0x040fe20000000043 */
[C---:B------:R-:W-:Y:S01]  /*4430*/  FFMA R66, R22.reuse, R14, R66 ;  /* 0x0000000e16427223 */ /* 0x040fe20000000042 */
[CC--:B------:R-:W-:Y:S01]  /*4440*/  FFMA R109, R22.reuse, R8.reuse, R109 ;  /* 0x00000008166d7223 */ /* 0x0c0fe2000000006d */
[C---:B------:R-:W-:Y:S01]  /*4450*/  FFMA R87, R22.reuse, R9, R87 ;  /* 0x0000000916577223 */ /* 0x040fe20000000057 */
[----:B------:R-:W-:Y:S01]  /*4460*/  FFMA R73, R22, R11, R73 ;  /* 0x0000000b16497223 */ /* 0x000fe20000000049 */
[C---:B------:R-:W-:Y:S01]  /*4470*/  FFMA R86, R23.reuse, R8, R86 ;  /* 0x0000000817567223 */ /* 0x040fe20000000056 */
[C---:B------:R-:W-:Y:S01]  /*4480*/  FFMA R65, R23.reuse, R9, R16 ;  /* 0x0000000917417223 */ /* 0x040fe20000000010 */
[C---:B------:R-:W-:Y:S01]  /*4490*/  FFMA R56, R23.reuse, R11, R56 ;  /* 0x0000000b17387223 */ /* 0x040fe20000000038 */
[C---:B------:R-:W-:Y:S01]  /*44a0*/  FFMA R71, R23.reuse, R12, R71 ;  /* 0x0000000c17477223 */ /* 0x040fe20000000047 */
[----:B------:R-:W-:Y:S01]  /*44b0*/  FFMA R69, R23, R13, R72 ;  /* 0x0000000d17457223 */ /* 0x000fe20000000048 */
[----:B------:R-:W-:Y:S01]  /*44c0*/  FFMA R119, R4, R41, R100 ;  /* 0x0000002904777223 */ /* 0x000fe20000000064 */
[CC--:B--2---:R-:W-:Y:S01]  /*44d0*/  FFMA R114, R5.reuse, R46.reuse, R91 ;  /* 0x0000002e05727223 */ /* 0x0c4fe2000000005b */
[C---:B------:R-:W-:Y:S01]  /*44e0*/  FFMA R104, R6.reuse, R46, R90 ;  /* 0x0000002e06687223 */ /* 0x040fe2000000005a */
[----:B------:R-:W-:Y:S01]  /*44f0*/  FFMA R100, R6, R42, R95 ;  /* 0x0000002a06647223 */ /* 0x000fe2000000005f */
        /* <DEDUP_REMOVED lines=10> */
[-C--:B---3--:R-:W-:Y:S01]  /*45a0*/  FFMA R22, R37, R45.reuse, R17 ;  /* 0x0000002d25167223 */ /* 0x088fe20000000011 */
[C---:B------:R-:W-:Y:S01]  /*45b0*/  FFMA R51, R4.reuse, R44, R51 ;  /* 0x0000002c04337223 */ /* 0x040fe20000000033 */
[C---:B------:R-:W-:Y:S01]  /*45c0*/  FFMA R50, R4.reuse, R45, R84 ;  /* 0x0000002d04327223 */ /* 0x040fe20000000054 */
[C---:B------:R-:W-:Y:S01]  /*45d0*/  FFMA R49, R4.reuse, R46, R49 ;  /* 0x0000002e04317223 */ /* 0x040fe20000000031 */
[----:B------:R-:W-:Y:S01]  /*45e0*/  FFMA R48, R4, R47, R48 ;  /* 0x0000002f04307223 */ /* 0x000fe20000000030 */
[CC--:B------:R-:W-:Y:S01]  /*45f0*/  FFMA R116, R5.reuse, R44.reuse, R75 ;  /* 0x0000002c05747223 */ /* 0x0c0fe2000000004b */
[-C--:B------:R-:W-:Y:S01]  /*4600*/  FFMA R115, R5, R45.reuse, R83 ;  /* 0x0000002d05737223 */ /* 0x080fe20000000053 */
        /* <DEDUP_REMOVED lines=10> */
[----:B-1----:R-:W-:Y:S01]  /*46b0*/  FFMA R19, R38, R42, R66 ;  /* 0x0000002a26137223 */ /* 0x002fe20000000042 */
        /* <DEDUP_REMOVED lines=13> */
[----:B------:R-:W-:Y:S01]  /*4790*/  FFMA R11, R37, R43, R52 ;  /* 0x0000002b250b7223 */ /* 0x000fe20000000034 */
[CC--:B------:R-:W-:Y:S01]  /*47a0*/  FFMA R12, R38.reuse, R44.reuse, R109 ;  /* 0x0000002c260c7223 */ /* 0x0c0fe2000000006d */
        /* <DEDUP_REMOVED lines=11> */
[----:B------:R-:W1:Y:S01]  /*4860*/  LDC.64 R76, c[0x0][0x390] ;  /* 0x0000e400ff4c7b82 */ /* 0x000e620000000a00 */
[----:B------:R-:W2:Y:S01]  /*4870*/  LDS.128 R36, [R18+0xe10] ;  /* 0x000e100012247984 */ /* 0x000ea20000000c00 */
[----:B------:R-:W-:Y:S01]  /*4880*/  IADD3 R83, PT, PT, R80, 0x2000, RZ ;  /* 0x0000200050537810 */ /* 0x000fe20007ffe0ff */
[----:B0-----:R-:W-:Y:S01]  /*4890*/  FFMA R40, R24, R28, R51 ;  /* 0x0000001c18287223 */ /* 0x001fe20000000033 */
[----:B------:R-:W-:Y:S01]  /*48a0*/  IADD3 R85, PT, PT, R80, 0x4000, RZ ;  /* 0x0000400050557810 */ /* 0x000fe20007ffe0ff */
[----:B------:R-:W-:Y:S01]  /*48b0*/  FFMA R41, R24, R29, R50 ;  /* 0x0000001d18297223 */ /* 0x000fe20000000032 */
[----:B------:R-:W-:Y:S01]  /*48c0*/  IADD3 R87, PT, PT, R80, 0x6000, RZ ;  /* 0x0000600050577810 */ /* 0x000fe20007ffe0ff */
[----:B------:R-:W-:Y:S01]  /*48d0*/  FFMA R42, R24, R30, R49 ;  /* 0x0000001e182a7223 */ /* 0x000fe20000000031 */
[----:B------:R-:W-:Y:S01]  /*48e0*/  IADD3 R71, PT, PT, R80, 0x8000, RZ ;  /* 0x0000800050477810 */ /* 0x000fe20007ffe0ff */
[----:B------:R-:W-:Y:S01]  /*48f0*/  FFMA R43, R24, R31, R48 ;  /* 0x0000001f182b7223 */ /* 0x000fe20000000030 */
[----:B------:R-:W-:Y:S01]  /*4900*/  IADD3 R73, PT, PT, R80, 0xa000, RZ ;  /* 0x0000a00050497810 */ /* 0x000fe20007ffe0ff */
[----:B----4-:R-:W-:Y:S01]  /*4910*/  FFMA R60, R24, R32, R120 ;  /* 0x00000020183c7223 */ /* 0x010fe20000000078 */
[----:B------:R-:W-:Y:S01]  /*4920*/  IADD3 R75, PT, PT, R80, 0xc000, RZ ;  /* 0x0000c000504b7810 */ /* 0x000fe20007ffe0ff */
[----:B------:R-:W-:Y:S01]  /*4930*/  FFMA R61, R24, R33, R119 ;  /* 0x00000021183d7223 */ /* 0x000fe20000000077 */
[----:B------:R-:W-:Y:S01]  /*4940*/  IADD3 R45, PT, PT, R80, 0xe000, RZ ;  /* 0x0000e000502d7810 */ /* 0x000fe20007ffe0ff */
        /* <DEDUP_REMOVED lines=9> */
[----:B-1----:R-:W-:-:S04]  /*49e0*/  IMAD.WIDE.U32 R80, R80, 0x4, R76 ;  /* 0x0000000450507825 */ /* 0x002fc800078e004c */
[----:B------:R-:W-:Y:S01]  /*49f0*/  FFMA R55, R25, R35, R107 ;  /* 0x0000002319377223 */ /* 0x000fe2000000006b */
[C---:B------:R-:W-:Y:S01]  /*4a00*/  FFMA R48, R26.reuse, R28, R106 ;  /* 0x0000001c1a307223 */ /* 0x040fe2000000006a */
[C---:B------:R-:W-:Y:S01]  /*4a10*/  FFMA R49, R26.reuse, R29, R105 ;  /* 0x0000001d1a317223 */ /* 0x040fe20000000069 */
[----:B------:R-:W-:Y:S01]  /*4a20*/  IMAD.WIDE.U32 R82, R83, 0x4, R76 ;  /* 0x0000000453527825 */ /* 0x000fe200078e004c */
[----:B------:R0:W-:Y:S03]  /*4a30*/  STG.E.128 desc[UR8][R80.64], R40 ;  /* 0x0000002850007986 */ /* 0x0001e6000c101d08 */
[C---:B------:R-:W-:Y:S01]  /*4a40*/  FFMA R50, R26.reuse, R30, R104 ;  /* 0x0000001e1a327223 */ /* 0x040fe20000000068 */
[----:B------:R-:W-:Y:S01]  /*4a50*/  FFMA R51, R26, R31, R102 ;  /* 0x0000001f1a337223 */ /* 0x000fe20000000066 */
[----:B------:R-:W-:-:S04]  /*4a60*/  IMAD.WIDE.U32 R84, R85, 0x4, R76 ;  /* 0x0000000455547825 */ /* 0x000fc800078e004c */
[C---:B------:R-:W-:Y:S01]  /*4a70*/  FFMA R44, R26.reuse, R32, R101 ;  /* 0x000000201a2c7223 */ /* 0x040fe20000000065 */
[C---:B------:R-:W-:Y:S01]  /*4a80*/  FFMA R46, R26.reuse, R34, R100 ;  /* 0x000000221a2e7223 */ /* 0x040fe20000000064 */
[----:B------:R-:W-:Y:S01]  /*4a90*/  FFMA R47, R26, R35, R96 ;  /* 0x000000231a2f7223 */ /* 0x000fe20000000060 */
[----:B------:R-:W-:-:S04]  /*4aa0*/  IMAD.WIDE.U32 R86, R87, 0x4, R76 ;  /* 0x0000000457567825 */ /* 0x000fc800078e004c */
[C---:B------:R-:W-:Y:S01]  /*4ab0*/  FFMA R24, R27.reuse, R32, R91 ;  /* 0x000000201b187223 */ /* 0x040fe2000000005b */
[----:B------:R-:W-:Y:S01]  /*4ac0*/  FFMA R25, R27, R33, R90 ;  /* 0x000000211b197223 */ /* 0x000fe2000000005a */
[----:B------:R-:W-:Y:S01]  /*4ad0*/  STG.E.128 desc[UR8][R80.64+0x10], R60 ;  /* 0x0000103c50007986 */ /* 0x000fe2000c101d08 */
[----:B------:R-:W-:-:S04]  /*4ae0*/  IMAD.WIDE.U32 R70, R71, 0x4, R76 ;  /* 0x0000000447467825 */ /* 0x000fc800078e004c */
[C---:B--2---:R-:W-:Y:S01]  /*4af0*/  FFMA R18, R38.reuse, R34, R19 ;  /* 0x0000002226127223 */ /* 0x044fe20000000013 */
[----:B------:R-:W-:Y:S01]  /*4b00*/  FFMA R12, R38, R28, R12 ;  /* 0x0000001c260c7223 */ /* 0x000fe2000000000c */
[----:B------:R-:W-:Y:S01]  /*4b10*/  STG.E.128 desc[UR8][R82.64], R56 ;  /* 0x0000003852007986 */ /* 0x000fe2000c101d08 */
[----:B------:R-:W-:-:S04]  /*4b20*/  IMAD.WIDE.U32 R72, R73, 0x4, R76 ;  /* 0x0000000449487825 */ /* 0x000fc800078e004c */
[C---:B------:R-:W-:Y:S01]  /*4b30*/  FFMA R13, R38.reuse, R29, R13 ;  /* 0x0000001d260d7223 */ /* 0x040fe2000000000d */
[----:B------:R-:W-:Y:S01]  /*4b40*/  FFMA R14, R38, R30, R14 ;  /* 0x0000001e260e7223 */ /* 0x000fe2000000000e */
[----:B0-----:R-:W-:Y:S01]  /*4b50*/  FFMA R40, R27, R28, R95 ;  /* 0x0000001c1b287223 */ /* 0x001fe2000000005f */
[----:B------:R-:W-:-:S04]  /*4b60*/  IMAD.WIDE.U32 R74, R75, 0x4, R76 ;  /* 0x000000044b4a7825 */ /* 0x000fc800078e004c */
[C---:B------:R-:W-:Y:S01]  /*4b70*/  FFMA R41, R27.reuse, R29, R94 ;  /* 0x0000001d1b297223 */ /* 0x040fe2000000005e */
[C---:B------:R-:W-:Y:S01]  /*4b80*/  FFMA R42, R27.reuse, R30, R93 ;  /* 0x0000001e1b2a7223 */ /* 0x040fe2000000005d */
[----:B------:R-:W-:Y:S01]  /*4b90*/  FFMA R43, R27, R31, R92 ;  /* 0x0000001f1b2b7223 */ /* 0x000fe2000000005c */
[----:B------:R-:W-:-:S04]  /*4ba0*/  IMAD.WIDE.U32 R76, R45, 0x4, R76 ;  /* 0x000000042d4c7825 */ /* 0x000fc800078e004c */
[----:B------:R-:W-:Y:S01]  /*4bb0*/  FFMA R45, R26, R33, R103 ;  /* 0x000000211a2d7223 */ /* 0x000fe20000000067 */
[C---:B------:R-:W-:Y:S01]  /*4bc0*/  FFMA R26, R27.reuse, R34, R89 ;  /* 0x000000221b1a7223 */ /* 0x040fe20000000059 */
[----:B------:R-:W-:Y:S01]  /*4bd0*/  FFMA R27, R27, R35, R88 ;  /* 0x000000231b1b7223 */ /* 0x000fe20000000058 */
[----:B------:R-:W-:Y:S01]  /*4be0*/  STG.E.128 desc[UR8][R82.64+0x10], R52 ;  /* 0x0000103452007986 */ /* 0x000fe2000c101d08 */
[C---:B------:R-:W-:Y:S01]  /*4bf0*/  FFMA R15, R38.reuse, R31, R15 ;  /* 0x0000001f260f7223 */ /* 0x040fe2000000000f */
[C---:B------:R-:W-:Y:S01]  /*4c00*/  FFMA R16, R38.reuse, R32, R16 ;  /* 0x0000002026107223 */ /* 0x040fe20000000010 */
[C---:B------:R-:W-:Y:S01]  /*4c10*/  FFMA R17, R38.reuse, R33, R17 ;  /* 0x0000002126117223 */ /* 0x040fe20000000011 */
[----:B------:R-:W-:Y:S01]  /*4c20*/  STG.E.128 desc[UR8][R84.64], R48 ;  /* 0x0000003054007986 */ /* 0x000fe2000c101d08 */
[----:B------:R-:W-:Y:S01]  /*4c30*/  FFMA R19, R38, R35, R21 ;  /* 0x0000002326137223 */ /* 0x000fe20000000015 */
[C---:B------:R-:W-:Y:S01]  /*4c40*/  FFMA R64, R39.reuse, R28, R64 ;  /* 0x0000001c27407223 */ /* 0x040fe20000000040 */
[C---:B------:R-:W-:Y:S01]  /*4c50*/  FFMA R65, R39.reuse, R29, R65 ;  /* 0x0000001d27417223 */ /* 0x040fe20000000041 */
[----:B------:R0:W-:Y:S01]  /*4c60*/  STG.E.128 desc[UR8][R84.64+0x10], R44 ;  /* 0x0000102c54007986 */ /* 0x0001e2000c101d08 */
[C---:B------:R-:W-:Y:S01]  /*4c70*/  FFMA R66, R39.reuse, R30, R66 ;  /* 0x0000001e27427223 */ /* 0x040fe20000000042 */
[----:B------:R-:W-:-:S02]  /*4c80*/  FFMA R67, R39, R31, R67 ;  /* 0x0000001f27437223 */ /* 0x000fc40000000043 */
[----:B------:R1:W-:Y:S04]  /*4c90*/  STG.E.128 desc[UR8][R86.64], R40 ;  /* 0x0000002856007986 */ /* 0x0003e8000c101d08 */
[----:B------:R2:W-:Y:S01]  /*4ca0*/  STG.E.128 desc[UR8][R86.64+0x10], R24 ;  /* 0x0000101856007986 */ /* 0x0005e2000c101d08 */
[C---:B0-----:R-:W-:Y:S01]  /*4cb0*/  FFMA R44, R37.reuse, R28, R23 ;  /* 0x0000001c252c7223 */ /* 0x041fe20000000017 */
[C---:B------:R-:W-:Y:S01]  /*4cc0*/  FFMA R45, R37.reuse, R29, R22 ;  /* 0x0000001d252d7223 */ /* 0x040fe20000000016 */
[C---:B------:R-:W-:Y:S01]  /*4cd0*/  FFMA R46, R37.reuse, R30, R20 ;  /* 0x0000001e252e7223 */ /* 0x040fe20000000014 */
[C---:B------:R-:W-:Y:S01]  /*4ce0*/  FFMA R47, R37.reuse, R31, R10 ;  /* 0x0000001f252f7223 */ /* 0x040fe2000000000a */
        /* <DEDUP_REMOVED lines=16> */
[----:B------:R-:W-:Y:S04]  /*4df0*/  STG.E.128 desc[UR8][R70.64], R24 ;  /* 0x0000001846007986 */ /* 0x000fe8000c101d08 */
[----:B------:R-:W-:Y:S04]  /*4e00*/  STG.E.128 desc[UR8][R70.64+0x10], R40 ;  /* 0x0000102846007986 */ /* 0x000fe8000c101d08 */
[----:B------:R-:W-:Y:S04]  /*4e10*/  STG.E.128 desc[UR8][R72.64], R44 ;  /* 0x0000002c48007986 */ /* 0x000fe8000c101d08 */
[----:B------:R-:W-:Y:S04]  /*4e20*/  STG.E.128 desc[UR8][R72.64+0x10], R4 ;  /* 0x0000100448007986 */ /* 0x000fe8000c101d08 */
[----:B------:R-:W-:Y:S04]  /*4e30*/  STG.E.128 desc[UR8][R74.64], R12 ;  /* 0x0000000c4a007986 */ /* 0x000fe8000c101d08 */
[----:B------:R-:W-:Y:S04]  /*4e40*/  STG.E.128 desc[UR8][R74.64+0x10], R16 ;  /* 0x000010104a007986 */ /* 0x000fe8000c101d08 */
[----:B------:R-:W-:Y:S04]  /*4e50*/  STG.E.128 desc[UR8][R76.64], R64 ;  /* 0x000000404c007986 */ /* 0x000fe8000c101d08 */
[----:B------:R-:W-:Y:S01]  /*4e60*/  STG.E.128 desc[UR8][R76.64+0x10], R32 ;  /* 0x000010204c007986 */ /* 0x000fe2000c101d08 */
[----:B------:R-:W-:Y:S05]  /*4e70*/  EXIT ;  /* 0x000000000000794d */ /* 0x000fea0003800000 */
.L_x_1:
[----:B------:R-:W-:-:S00]  /*4e80*/  BRA `(.L_x_1) ;  /* 0xfffffffc00fc7947 */ /* 0x000fc0000383ffff */
[----:B------:R-:W-:-:S00]  /*4e90*/  NOP ;  /* 0x0000000000007918 */ /* 0x000fc00000000000 */
        /* <DEDUP_REMOVED lines=14> */
.L_x_2:


//--------------------- .nv.shared._Z18sgemm_vec4_128x128PfS_S_i --------------------------
	.section	.nv.shared._Z18sgemm_vec4_128x128PfS_S_i,"aw",@nobits
	.sectionflags	@""
	.align	4
.nv.shared._Z18sgemm_vec4_128x128PfS_S_i:
	.zero		17408


//--------------------- .nv.shared.reserved.0     --------------------------
	.section	.nv.shared.reserved.0,"aw",@nobits
	.weak		__nv_reservedSMEM_offset_0_alias
	.size		__nv_reservedSMEM_offset_0_alias, 0, 64
	.other		__nv_reservedSMEM_offset_0_alias,@"STO_CUDA_RESERVED_SHARED STV_DEFAULT"
__nv_reservedSMEM_offset_0_alias:
	.zero		0
	.zero		64


//--------------------- .nv.constant0._Z18sgemm_vec4_128x128PfS_S_i --------------------------
	.section	.nv.constant0._Z18sgemm_vec4_128x128PfS_S_i,"a",@progbits
	.sectionflags	@""
	.align	4
.nv.constant0._Z18sgemm_vec4_128x128PfS_S_i:
	.zero		924


//--------------------- SYMBOLS --------------------------

	.type		.nv.reservedSmem.offset0,@object
	.size		.nv.reservedSmem.offset0,0x4
	.type		.nv.reservedSmem.cap,@object
	.size		.nv.reservedSmem.cap,0x4
